	.target	sm_100a

	.elftype	@"ET_EXEC"


//--------------------- .note.nv.tkinfo           --------------------------
	.section	.note.nv.tkinfo,"",@"SHT_NOTE"
	.sectionflags	@"SHF_NOTE_NV_TKINFO"
	.tkinfo
        /*0018*/ 	.word	0x00000002
        /*0030*/ 	.string	""
        /*0030*/ 	.string	"ptxas"
        /*0030*/ 	.string	"Cuda compilation tools, release 13.0, V13.0.88"
        /*0030*/ 	.string	"Build cuda_13.0.r13.0/compiler.36424714_0"
        /*0030*/ 	.string	"-arch sm_100a -m 64 "



//--------------------- .note.nv.cuinfo           --------------------------
	.section	.note.nv.cuinfo,"",@"SHT_NOTE"
	.sectionflags	@"SHF_NOTE_NV_CUINFO"
        /*0018*/ 	.short	0x0002
        /*001a*/ 	.short	0x0064
        /*001c*/ 	.short	0x0082
	.zero		2


//--------------------- .nv.info                  --------------------------
	.section	.nv.info,"",@"SHT_CUDA_INFO"
	.align	4


	//----- nvinfo : EIATTR_REGCOUNT
	.align		4
        /*0000*/ 	.byte	0x04, 0x2f
        /*0002*/ 	.short	(.L_12 - .L_11)
	.align		4
.L_11:
        /*0004*/ 	.word	index@(_ZN7cutlass13device_kernelIN5flash11enable_sm90INS1_16FlashAttnFwdSm90INS1_25CollectiveMainloopFwdSm90ILi2EN4cute5tupleIJNS5_1CILi1EEES8_S8_EEENS6_IJNS7_ILi128EEENS7_ILi160EEESA_EEELi128ENS_12float_e4m3_tEfNS_4arch4Sm90ELb1ELb0ELb1ELb1ELb1ELb1ELb0ELb1ELb1ELb1ELb0ELb0EEENS1_21CollectiveEpilogueFwdINS6_IJSA_SA_SB_EEES9_NS_10bfloat16_tESF_Li256ELb1ELb1ELb0ELb1EEENS1_36VarlenDynamicPersistentTileSchedulerILi128ELi160ELi256ELi128ELb0ELb1ELb1ELb1ELb1ELb1EEEEEEEEEvNT_6ParamsE)
        /*0008*/ 	.word	0x00000004


	//----- nvinfo : EIATTR_FRAME_SIZE
	.align		4
.L_12:
        /*000c*/ 	.byte	0x04, 0x11
        /*000e*/ 	.short	(.L_14 - .L_13)
	.align		4
.L_13:
        /*0010*/ 	.word	index@(_ZN7cutlass13device_kernelIN5flash11enable_sm90INS1_16FlashAttnFwdSm90INS1_25CollectiveMainloopFwdSm90ILi2EN4cute5tupleIJNS5_1CILi1EEES8_S8_EEENS6_IJNS7_ILi128EEENS7_ILi160EEESA_EEELi128ENS_12float_e4m3_tEfNS_4arch4Sm90ELb1ELb0ELb1ELb1ELb1ELb1ELb0ELb1ELb1ELb1ELb0ELb0EEENS1_21CollectiveEpilogueFwdINS6_IJSA_SA_SB_EEES9_NS_10bfloat16_tESF_Li256ELb1ELb1ELb0ELb1EEENS1_36VarlenDynamicPersistentTileSchedulerILi128ELi160ELi256ELi128ELb0ELb1ELb1ELb1ELb1ELb1EEEEEEEEEvNT_6ParamsE)
        /*0014*/ 	.word	0x00000000


	//----- nvinfo : EIATTR_REGCOUNT
	.align		4
.L_14:
        /*0018*/ 	.byte	0x04, 0x2f
        /*001a*/ 	.short	(.L_16 - .L_15)
	.align		4
.L_15:
        /*001c*/ 	.word	index@(_ZN7cutlass13device_kernelIN5flash11enable_sm90INS1_16FlashAttnFwdSm90INS1_25CollectiveMainloopFwdSm90ILi2EN4cute5tupleIJNS5_1CILi1EEES8_S8_EEENS6_IJNS7_ILi128EEENS7_ILi160EEESA_EEELi128ENS_12float_e4m3_tEfNS_4arch4Sm90ELb1ELb0ELb1ELb1ELb1ELb0ELb0ELb1ELb1ELb1ELb0ELb0EEENS1_21CollectiveEpilogueFwdINS6_IJSA_SA_SB_EEES9_NS_10bfloat16_tESF_Li256ELb1ELb1ELb0ELb1EEENS1_36VarlenDynamicPersistentTileSchedulerILi128ELi160ELi256ELi128ELb0ELb1ELb1ELb1ELb1ELb1EEEEEEEEEvNT_6ParamsE)
        /*0020*/ 	.word	0x00000004


	//----- nvinfo : EIATTR_FRAME_SIZE
	.align		4
.L_16:
        /*0024*/ 	.byte	0x04, 0x11
        /*0026*/ 	.short	(.L_18 - .L_17)
	.align		4
.L_17:
        /*0028*/ 	.word	index@(_ZN7cutlass13device_kernelIN5flash11enable_sm90INS1_16FlashAttnFwdSm90INS1_25CollectiveMainloopFwdSm90ILi2EN4cute5tupleIJNS5_1CILi1EEES8_S8_EEENS6_IJNS7_ILi128EEENS7_ILi160EEESA_EEELi128ENS_12float_e4m3_tEfNS_4arch4Sm90ELb1ELb0ELb1ELb1ELb1ELb0ELb0ELb1ELb1ELb1ELb0ELb0EEENS1_21CollectiveEpilogueFwdINS6_IJSA_SA_SB_EEES9_NS_10bfloat16_tESF_Li256ELb1ELb1ELb0ELb1EEENS1_36VarlenDynamicPersistentTileSchedulerILi128ELi160ELi256ELi128ELb0ELb1ELb1ELb1ELb1ELb1EEEEEEEEEvNT_6ParamsE)
        /*002c*/ 	.word	0x00000000


	//----- nvinfo : EIATTR_REGCOUNT
	.align		4
.L_18:
        /*0030*/ 	.byte	0x04, 0x2f
        /*0032*/ 	.short	(.L_20 - .L_19)
	.align		4
.L_19:
        /*0034*/ 	.word	index@(_ZN7cutlass13device_kernelIN5flash11enable_sm90INS1_16FlashAttnFwdSm90INS1_25CollectiveMainloopFwdSm90ILi2EN4cute5tupleIJNS5_1CILi1EEES8_S8_EEENS6_IJNS7_ILi128EEENS7_ILi160EEESA_EEELi128ENS_12float_e4m3_tEfNS_4arch4Sm90ELb1ELb0ELb1ELb0ELb1ELb0ELb0ELb1ELb1ELb1ELb0ELb0EEENS1_21CollectiveEpilogueFwdINS6_IJSA_SA_SB_EEES9_NS_10bfloat16_tESF_Li256ELb0ELb1ELb0ELb1EEENS1_30DynamicPersistentTileSchedulerILi256ELi128ELb0ELb1ELb1EEEEEEEEEvNT_6ParamsE)
        /*0038*/ 	.word	0x00000004


	//----- nvinfo : EIATTR_FRAME_SIZE
	.align		4
.L_20:
        /*003c*/ 	.byte	0x04, 0x11
        /*003e*/ 	.short	(.L_22 - .L_21)
	.align		4
.L_21:
        /*0040*/ 	.word	index@(_ZN7cutlass13device_kernelIN5flash11enable_sm90INS1_16FlashAttnFwdSm90INS1_25CollectiveMainloopFwdSm90ILi2EN4cute5tupleIJNS5_1CILi1EEES8_S8_EEENS6_IJNS7_ILi128EEENS7_ILi160EEESA_EEELi128ENS_12float_e4m3_tEfNS_4arch4Sm90ELb1ELb0ELb1ELb0ELb1ELb0ELb0ELb1ELb1ELb1ELb0ELb0EEENS1_21CollectiveEpilogueFwdINS6_IJSA_SA_SB_EEES9_NS_10bfloat16_tESF_Li256ELb0ELb1ELb0ELb1EEENS1_30DynamicPersistentTileSchedulerILi256ELi128ELb0ELb1ELb1EEEEEEEEEvNT_6ParamsE)
        /*0044*/ 	.word	0x00000000


	//----- nvinfo : EIATTR_REGCOUNT
	.align		4
.L_22:
        /*0048*/ 	.byte	0x04, 0x2f
        /*004a*/ 	.short	(.L_24 - .L_23)
	.align		4
.L_23:
        /*004c*/ 	.word	index@(_ZN7cutlass13device_kernelIN5flash11enable_sm90INS1_16FlashAttnFwdSm90INS1_25CollectiveMainloopFwdSm90ILi2EN4cute5tupleIJNS5_1CILi1EEES8_S8_EEENS6_IJNS7_ILi128EEENS7_ILi160EEESA_EEELi128ENS_12float_e4m3_tEfNS_4arch4Sm90ELb0ELb1ELb1ELb1ELb1ELb1ELb0ELb1ELb1ELb1ELb0ELb0EEENS1_21CollectiveEpilogueFwdINS6_IJSA_SA_SB_EEES9_NS_10bfloat16_tESF_Li256ELb1ELb1ELb0ELb1EEENS1_36VarlenDynamicPersistentTileSchedulerILi128ELi160ELi256ELi128ELb0ELb1ELb1ELb1ELb0ELb1EEEEEEEEEvNT_6ParamsE)
        /*0050*/ 	.word	0x00000004


	//----- nvinfo : EIATTR_FRAME_SIZE
	.align		4
.L_24:
        /*0054*/ 	.byte	0x04, 0x11
        /*0056*/ 	.short	(.L_26 - .L_25)
	.align		4
.L_25:
        /*0058*/ 	.word	index@(_ZN7cutlass13device_kernelIN5flash11enable_sm90INS1_16FlashAttnFwdSm90INS1_25CollectiveMainloopFwdSm90ILi2EN4cute5tupleIJNS5_1CILi1EEES8_S8_EEENS6_IJNS7_ILi128EEENS7_ILi160EEESA_EEELi128ENS_12float_e4m3_tEfNS_4arch4Sm90ELb0ELb1ELb1ELb1ELb1ELb1ELb0ELb1ELb1ELb1ELb0ELb0EEENS1_21CollectiveEpilogueFwdINS6_IJSA_SA_SB_EEES9_NS_10bfloat16_tESF_Li256ELb1ELb1ELb0ELb1EEENS1_36VarlenDynamicPersistentTileSchedulerILi128ELi160ELi256ELi128ELb0ELb1ELb1ELb1ELb0ELb1EEEEEEEEEvNT_6ParamsE)
        /*005c*/ 	.word	0x00000000


	//----- nvinfo : EIATTR_REGCOUNT
	.align		4
.L_26:
        /*0060*/ 	.byte	0x04, 0x2f
        /*0062*/ 	.short	(.L_28 - .L_27)
	.align		4
.L_27:
        /*0064*/ 	.word	index@(_ZN7cutlass13device_kernelIN5flash11enable_sm90INS1_16FlashAttnFwdSm90INS1_25CollectiveMainloopFwdSm90ILi2EN4cute5tupleIJNS5_1CILi1EEES8_S8_EEENS6_IJNS7_ILi128EEENS7_ILi160EEESA_EEELi128ENS_12float_e4m3_tEfNS_4arch4Sm90ELb0ELb1ELb1ELb1ELb1ELb0ELb0ELb1ELb1ELb1ELb0ELb0EEENS1_21CollectiveEpilogueFwdINS6_IJSA_SA_SB_EEES9_NS_10bfloat16_tESF_Li256ELb1ELb1ELb0ELb1EEENS1_36VarlenDynamicPersistentTileSchedulerILi128ELi160ELi256ELi128ELb0ELb1ELb1ELb1ELb0ELb1EEEEEEEEEvNT_6ParamsE)
        /*0068*/ 	.word	0x00000004


	//----- nvinfo : EIATTR_FRAME_SIZE
	.align		4
.L_28:
        /*006c*/ 	.byte	0x04, 0x11
        /*006e*/ 	.short	(.L_30 - .L_29)
	.align		4
.L_29:
        /*0070*/ 	.word	index@(_ZN7cutlass13device_kernelIN5flash11enable_sm90INS1_16FlashAttnFwdSm90INS1_25CollectiveMainloopFwdSm90ILi2EN4cute5tupleIJNS5_1CILi1EEES8_S8_EEENS6_IJNS7_ILi128EEENS7_ILi160EEESA_EEELi128ENS_12float_e4m3_tEfNS_4arch4Sm90ELb0ELb1ELb1ELb1ELb1ELb0ELb0ELb1ELb1ELb1ELb0ELb0EEENS1_21CollectiveEpilogueFwdINS6_IJSA_SA_SB_EEES9_NS_10bfloat16_tESF_Li256ELb1ELb1ELb0ELb1EEENS1_36VarlenDynamicPersistentTileSchedulerILi128ELi160ELi256ELi128ELb0ELb1ELb1ELb1ELb0ELb1EEEEEEEEEvNT_6ParamsE)
        /*0074*/ 	.word	0x00000000


	//----- nvinfo : EIATTR_REGCOUNT
	.align		4
.L_30:
        /*0078*/ 	.byte	0x04, 0x2f
        /*007a*/ 	.short	(.L_32 - .L_31)
	.align		4
.L_31:
        /*007c*/ 	.word	index@(_ZN7cutlass13device_kernelIN5flash11enable_sm90INS1_16FlashAttnFwdSm90INS1_25CollectiveMainloopFwdSm90ILi2EN4cute5tupleIJNS5_1CILi1EEES8_S8_EEENS6_IJNS7_ILi128EEENS7_ILi160EEESA_EEELi128ENS_12float_e4m3_tEfNS_4arch4Sm90ELb0ELb1ELb1ELb0ELb1ELb0ELb0ELb1ELb1ELb1ELb0ELb0EEENS1_21CollectiveEpilogueFwdINS6_IJSA_SA_SB_EEES9_NS_10bfloat16_tESF_Li256ELb0ELb1ELb0ELb1EEENS1_30DynamicPersistentTileSchedulerILi256ELi128ELb0ELb1ELb1EEEEEEEEEvNT_6ParamsE)
        /*0080*/ 	.word	0x00000004


	//----- nvinfo : EIATTR_FRAME_SIZE
	.align		4
.L_32:
        /*0084*/ 	.byte	0x04, 0x11
        /*0086*/ 	.short	(.L_34 - .L_33)
	.align		4
.L_33:
        /*0088*/ 	.word	index@(_ZN7cutlass13device_kernelIN5flash11enable_sm90INS1_16FlashAttnFwdSm90INS1_25CollectiveMainloopFwdSm90ILi2EN4cute5tupleIJNS5_1CILi1EEES8_S8_EEENS6_IJNS7_ILi128EEENS7_ILi160EEESA_EEELi128ENS_12float_e4m3_tEfNS_4arch4Sm90ELb0ELb1ELb1ELb0ELb1ELb0ELb0ELb1ELb1ELb1ELb0ELb0EEENS1_21CollectiveEpilogueFwdINS6_IJSA_SA_SB_EEES9_NS_10bfloat16_tESF_Li256ELb0ELb1ELb0ELb1EEENS1_30DynamicPersistentTileSchedulerILi256ELi128ELb0ELb1ELb1EEEEEEEEEvNT_6ParamsE)
        /*008c*/ 	.word	0x00000000


	//----- nvinfo : EIATTR_REGCOUNT
	.align		4
.L_34:
        /*0090*/ 	.byte	0x04, 0x2f
        /*0092*/ 	.short	(.L_36 - .L_35)
	.align		4
.L_35:
        /*0094*/ 	.word	index@(_ZN7cutlass13device_kernelIN5flash11enable_sm90INS1_16FlashAttnFwdSm90INS1_25CollectiveMainloopFwdSm90ILi2EN4cute5tupleIJNS5_1CILi1EEES8_S8_EEENS6_IJNS7_ILi128EEENS7_ILi160EEESA_EEELi128ENS_12float_e4m3_tEfNS_4arch4Sm90ELb0ELb0ELb1ELb1ELb1ELb1ELb0ELb1ELb1ELb1ELb0ELb0EEENS1_21CollectiveEpilogueFwdINS6_IJSA_SA_SB_EEES9_NS_10bfloat16_tESF_Li256ELb1ELb1ELb0ELb1EEENS1_36VarlenDynamicPersistentTileSchedulerILi128ELi160ELi256ELi128ELb0ELb1ELb1ELb0ELb1ELb1EEEEEEEEEvNT_6ParamsE)
        /*0098*/ 	.word	0x00000004


	//----- nvinfo : EIATTR_FRAME_SIZE
	.align		4
.L_36:
        /*009c*/ 	.byte	0x04, 0x11
        /*009e*/ 	.short	(.L_38 - .L_37)
	.align		4
.L_37:
        /*00a0*/ 	.word	index@(_ZN7cutlass13device_kernelIN5flash11enable_sm90INS1_16FlashAttnFwdSm90INS1_25CollectiveMainloopFwdSm90ILi2EN4cute5tupleIJNS5_1CILi1EEES8_S8_EEENS6_IJNS7_ILi128EEENS7_ILi160EEESA_EEELi128ENS_12float_e4m3_tEfNS_4arch4Sm90ELb0ELb0ELb1ELb1ELb1ELb1ELb0ELb1ELb1ELb1ELb0ELb0EEENS1_21CollectiveEpilogueFwdINS6_IJSA_SA_SB_EEES9_NS_10bfloat16_tESF_Li256ELb1ELb1ELb0ELb1EEENS1_36VarlenDynamicPersistentTileSchedulerILi128ELi160ELi256ELi128ELb0ELb1ELb1ELb0ELb1ELb1EEEEEEEEEvNT_6ParamsE)
        /*00a4*/ 	.word	0x00000000


	//----- nvinfo : EIATTR_REGCOUNT
	.align		4
.L_38:
        /*00a8*/ 	.byte	0x04, 0x2f
        /*00aa*/ 	.short	(.L_40 - .L_39)
	.align		4
.L_39:
        /*00ac*/ 	.word	index@(_ZN7cutlass13device_kernelIN5flash11enable_sm90INS1_16FlashAttnFwdSm90INS1_25CollectiveMainloopFwdSm90ILi2EN4cute5tupleIJNS5_1CILi1EEES8_S8_EEENS6_IJNS7_ILi128EEENS7_ILi160EEESA_EEELi128ENS_12float_e4m3_tEfNS_4arch4Sm90ELb0ELb0ELb1ELb1ELb1ELb0ELb0ELb1ELb1ELb1ELb0ELb0EEENS1_21CollectiveEpilogueFwdINS6_IJSA_SA_SB_EEES9_NS_10bfloat16_tESF_Li256ELb1ELb1ELb0ELb1EEENS1_36VarlenDynamicPersistentTileSchedulerILi128ELi160ELi256ELi128ELb0ELb1ELb1ELb0ELb1ELb1EEEEEEEEEvNT_6ParamsE)
        /*00b0*/ 	.word	0x00000004


	//----- nvinfo : EIATTR_FRAME_SIZE
	.align		4
.L_40:
        /*00b4*/ 	.byte	0x04, 0x11
        /*00b6*/ 	.short	(.L_42 - .L_41)
	.align		4
.L_41:
        /*00b8*/ 	.word	index@(_ZN7cutlass13device_kernelIN5flash11enable_sm90INS1_16FlashAttnFwdSm90INS1_25CollectiveMainloopFwdSm90ILi2EN4cute5tupleIJNS5_1CILi1EEES8_S8_EEENS6_IJNS7_ILi128EEENS7_ILi160EEESA_EEELi128ENS_12float_e4m3_tEfNS_4arch4Sm90ELb0ELb0ELb1ELb1ELb1ELb0ELb0ELb1ELb1ELb1ELb0ELb0EEENS1_21CollectiveEpilogueFwdINS6_IJSA_SA_SB_EEES9_NS_10bfloat16_tESF_Li256ELb1ELb1ELb0ELb1EEENS1_36VarlenDynamicPersistentTileSchedulerILi128ELi160ELi256ELi128ELb0ELb1ELb1ELb0ELb1ELb1EEEEEEEEEvNT_6ParamsE)
        /*00bc*/ 	.word	0x00000000


	//----- nvinfo : EIATTR_REGCOUNT
	.align		4
.L_42:
        /*00c0*/ 	.byte	0x04, 0x2f
        /*00c2*/ 	.short	(.L_44 - .L_43)
	.align		4
.L_43:
        /*00c4*/ 	.word	index@(_ZN7cutlass13device_kernelIN5flash11enable_sm90INS1_16FlashAttnFwdSm90INS1_25CollectiveMainloopFwdSm90ILi2EN4cute5tupleIJNS5_1CILi1EEES8_S8_EEENS6_IJNS7_ILi128EEENS7_ILi160EEESA_EEELi128ENS_12float_e4m3_tEfNS_4arch4Sm90ELb0ELb0ELb1ELb0ELb1ELb0ELb0ELb1ELb1ELb1ELb0ELb0EEENS1_21CollectiveEpilogueFwdINS6_IJSA_SA_SB_EEES9_NS_10bfloat16_tESF_Li256ELb0ELb1ELb0ELb1EEENS1_29StaticPersistentTileSchedulerILb0EEEEEEEEEvNT_6ParamsE)
        /*00c8*/ 	.word	0x00000004


	//----- nvinfo : EIATTR_FRAME_SIZE
	.align		4
.L_44:
        /*00cc*/ 	.byte	0x04, 0x11
        /*00ce*/ 	.short	(.L_46 - .L_45)
	.align		4
.L_45:
        /*00d0*/ 	.word	index@(_ZN7cutlass13device_kernelIN5flash11enable_sm90INS1_16FlashAttnFwdSm90INS1_25CollectiveMainloopFwdSm90ILi2EN4cute5tupleIJNS5_1CILi1EEES8_S8_EEENS6_IJNS7_ILi128EEENS7_ILi160EEESA_EEELi128ENS_12float_e4m3_tEfNS_4arch4Sm90ELb0ELb0ELb1ELb0ELb1ELb0ELb0ELb1ELb1ELb1ELb0ELb0EEENS1_21CollectiveEpilogueFwdINS6_IJSA_SA_SB_EEES9_NS_10bfloat16_tESF_Li256ELb0ELb1ELb0ELb1EEENS1_29StaticPersistentTileSchedulerILb0EEEEEEEEEvNT_6ParamsE)
        /*00d4*/ 	.word	0x00000000


	//----- nvinfo : EIATTR_MIN_STACK_SIZE
	.align		4
.L_46:
        /*00d8*/ 	.byte	0x04, 0x12
        /*00da*/ 	.short	(.L_48 - .L_47)
	.align		4
.L_47:
        /*00dc*/ 	.word	index@(_ZN7cutlass13device_kernelIN5flash11enable_sm90INS1_16FlashAttnFwdSm90INS1_25CollectiveMainloopFwdSm90ILi2EN4cute5tupleIJNS5_1CILi1EEES8_S8_EEENS6_IJNS7_ILi128EEENS7_ILi160EEESA_EEELi128ENS_12float_e4m3_tEfNS_4arch4Sm90ELb0ELb0ELb1ELb0ELb1ELb0ELb0ELb1ELb1ELb1ELb0ELb0EEENS1_21CollectiveEpilogueFwdINS6_IJSA_SA_SB_EEES9_NS_10bfloat16_tESF_Li256ELb0ELb1ELb0ELb1EEENS1_29StaticPersistentTileSchedulerILb0EEEEEEEEEvNT_6ParamsE)
        /*00e0*/ 	.word	0x00000000


	//----- nvinfo : EIATTR_MIN_STACK_SIZE
	.align		4
.L_48:
        /*00e4*/ 	.byte	0x04, 0x12
        /*00e6*/ 	.short	(.L_50 - .L_49)
	.align		4
.L_49:
        /*00e8*/ 	.word	index@(_ZN7cutlass13device_kernelIN5flash11enable_sm90INS1_16FlashAttnFwdSm90INS1_25CollectiveMainloopFwdSm90ILi2EN4cute5tupleIJNS5_1CILi1EEES8_S8_EEENS6_IJNS7_ILi128EEENS7_ILi160EEESA_EEELi128ENS_12float_e4m3_tEfNS_4arch4Sm90ELb0ELb0ELb1ELb1ELb1ELb0ELb0ELb1ELb1ELb1ELb0ELb0EEENS1_21CollectiveEpilogueFwdINS6_IJSA_SA_SB_EEES9_NS_10bfloat16_tESF_Li256ELb1ELb1ELb0ELb1EEENS1_36VarlenDynamicPersistentTileSchedulerILi128ELi160ELi256ELi128ELb0ELb1ELb1ELb0ELb1ELb1EEEEEEEEEvNT_6ParamsE)
        /*00ec*/ 	.word	0x00000000


	//----- nvinfo : EIATTR_MIN_STACK_SIZE
	.align		4
.L_50:
        /*00f0*/ 	.byte	0x04, 0x12
        /*00f2*/ 	.short	(.L_52 - .L_51)
	.align		4
.L_51:
        /*00f4*/ 	.word	index@(_ZN7cutlass13device_kernelIN5flash11enable_sm90INS1_16FlashAttnFwdSm90INS1_25CollectiveMainloopFwdSm90ILi2EN4cute5tupleIJNS5_1CILi1EEES8_S8_EEENS6_IJNS7_ILi128EEENS7_ILi160EEESA_EEELi128ENS_12float_e4m3_tEfNS_4arch4Sm90ELb0ELb0ELb1ELb1ELb1ELb1ELb0ELb1ELb1ELb1ELb0ELb0EEENS1_21CollectiveEpilogueFwdINS6_IJSA_SA_SB_EEES9_NS_10bfloat16_tESF_Li256ELb1ELb1ELb0ELb1EEENS1_36VarlenDynamicPersistentTileSchedulerILi128ELi160ELi256ELi128ELb0ELb1ELb1ELb0ELb1ELb1EEEEEEEEEvNT_6ParamsE)
        /*00f8*/ 	.word	0x00000000


	//----- nvinfo : EIATTR_MIN_STACK_SIZE
	.align		4
.L_52:
        /*00fc*/ 	.byte	0x04, 0x12
        /*00fe*/ 	.short	(.L_54 - .L_53)
	.align		4
.L_53:
        /*0100*/ 	.word	index@(_ZN7cutlass13device_kernelIN5flash11enable_sm90INS1_16FlashAttnFwdSm90INS1_25CollectiveMainloopFwdSm90ILi2EN4cute5tupleIJNS5_1CILi1EEES8_S8_EEENS6_IJNS7_ILi128EEENS7_ILi160EEESA_EEELi128ENS_12float_e4m3_tEfNS_4arch4Sm90ELb0ELb1ELb1ELb0ELb1ELb0ELb0ELb1ELb1ELb1ELb0ELb0EEENS1_21CollectiveEpilogueFwdINS6_IJSA_SA_SB_EEES9_NS_10bfloat16_tESF_Li256ELb0ELb1ELb0ELb1EEENS1_30DynamicPersistentTileSchedulerILi256ELi128ELb0ELb1ELb1EEEEEEEEEvNT_6ParamsE)
        /*0104*/ 	.word	0x00000000


	//----- nvinfo : EIATTR_MIN_STACK_SIZE
	.align		4
.L_54:
        /*0108*/ 	.byte	0x04, 0x12
        /*010a*/ 	.short	(.L_56 - .L_55)
	.align		4
.L_55:
        /*010c*/ 	.word	index@(_ZN7cutlass13device_kernelIN5flash11enable_sm90INS1_16FlashAttnFwdSm90INS1_25CollectiveMainloopFwdSm90ILi2EN4cute5tupleIJNS5_1CILi1EEES8_S8_EEENS6_IJNS7_ILi128EEENS7_ILi160EEESA_EEELi128ENS_12float_e4m3_tEfNS_4arch4Sm90ELb0ELb1ELb1ELb1ELb1ELb0ELb0ELb1ELb1ELb1ELb0ELb0EEENS1_21CollectiveEpilogueFwdINS6_IJSA_SA_SB_EEES9_NS_10bfloat16_tESF_Li256ELb1ELb1ELb0ELb1EEENS1_36VarlenDynamicPersistentTileSchedulerILi128ELi160ELi256ELi128ELb0ELb1ELb1ELb1ELb0ELb1EEEEEEEEEvNT_6ParamsE)
        /*0110*/ 	.word	0x00000000


	//----- nvinfo : EIATTR_MIN_STACK_SIZE
	.align		4
.L_56:
        /*0114*/ 	.byte	0x04, 0x12
        /*0116*/ 	.short	(.L_58 - .L_57)
	.align		4
.L_57:
        /*0118*/ 	.word	index@(_ZN7cutlass13device_kernelIN5flash11enable_sm90INS1_16FlashAttnFwdSm90INS1_25CollectiveMainloopFwdSm90ILi2EN4cute5tupleIJNS5_1CILi1EEES8_S8_EEENS6_IJNS7_ILi128EEENS7_ILi160EEESA_EEELi128ENS_12float_e4m3_tEfNS_4arch4Sm90ELb0ELb1ELb1ELb1ELb1ELb1ELb0ELb1ELb1ELb1ELb0ELb0EEENS1_21CollectiveEpilogueFwdINS6_IJSA_SA_SB_EEES9_NS_10bfloat16_tESF_Li256ELb1ELb1ELb0ELb1EEENS1_36VarlenDynamicPersistentTileSchedulerILi128ELi160ELi256ELi128ELb0ELb1ELb1ELb1ELb0ELb1EEEEEEEEEvNT_6ParamsE)
        /*011c*/ 	.word	0x00000000


	//----- nvinfo : EIATTR_MIN_STACK_SIZE
	.align		4
.L_58:
        /*0120*/ 	.byte	0x04, 0x12
        /*0122*/ 	.short	(.L_60 - .L_59)
	.align		4
.L_59:
        /*0124*/ 	.word	index@(_ZN7cutlass13device_kernelIN5flash11enable_sm90INS1_16FlashAttnFwdSm90INS1_25CollectiveMainloopFwdSm90ILi2EN4cute5tupleIJNS5_1CILi1EEES8_S8_EEENS6_IJNS7_ILi128EEENS7_ILi160EEESA_EEELi128ENS_12float_e4m3_tEfNS_4arch4Sm90ELb1ELb0ELb1ELb0ELb1ELb0ELb0ELb1ELb1ELb1ELb0ELb0EEENS1_21CollectiveEpilogueFwdINS6_IJSA_SA_SB_EEES9_NS_10bfloat16_tESF_Li256ELb0ELb1ELb0ELb1EEENS1_30DynamicPersistentTileSchedulerILi256ELi128ELb0ELb1ELb1EEEEEEEEEvNT_6ParamsE)
        /*0128*/ 	.word	0x00000000


	//----- nvinfo : EIATTR_MIN_STACK_SIZE
	.align		4
.L_60:
        /*012c*/ 	.byte	0x04, 0x12
        /*012e*/ 	.short	(.L_62 - .L_61)
	.align		4
.L_61:
        /*0130*/ 	.word	index@(_ZN7cutlass13device_kernelIN5flash11enable_sm90INS1_16FlashAttnFwdSm90INS1_25CollectiveMainloopFwdSm90ILi2EN4cute5tupleIJNS5_1CILi1EEES8_S8_EEENS6_IJNS7_ILi128EEENS7_ILi160EEESA_EEELi128ENS_12float_e4m3_tEfNS_4arch4Sm90ELb1ELb0ELb1ELb1ELb1ELb0ELb0ELb1ELb1ELb1ELb0ELb0EEENS1_21CollectiveEpilogueFwdINS6_IJSA_SA_SB_EEES9_NS_10bfloat16_tESF_Li256ELb1ELb1ELb0ELb1EEENS1_36VarlenDynamicPersistentTileSchedulerILi128ELi160ELi256ELi128ELb0ELb1ELb1ELb1ELb1ELb1EEEEEEEEEvNT_6ParamsE)
        /*0134*/ 	.word	0x00000000


	//----- nvinfo : EIATTR_MIN_STACK_SIZE
	.align		4
.L_62:
        /*0138*/ 	.byte	0x04, 0x12
        /*013a*/ 	.short	(.L_64 - .L_63)
	.align		4
.L_63:
        /*013c*/ 	.word	index@(_ZN7cutlass13device_kernelIN5flash11enable_sm90INS1_16FlashAttnFwdSm90INS1_25CollectiveMainloopFwdSm90ILi2EN4cute5tupleIJNS5_1CILi1EEES8_S8_EEENS6_IJNS7_ILi128EEENS7_ILi160EEESA_EEELi128ENS_12float_e4m3_tEfNS_4arch4Sm90ELb1ELb0ELb1ELb1ELb1ELb1ELb0ELb1ELb1ELb1ELb0ELb0EEENS1_21CollectiveEpilogueFwdINS6_IJSA_SA_SB_EEES9_NS_10bfloat16_tESF_Li256ELb1ELb1ELb0ELb1EEENS1_36VarlenDynamicPersistentTileSchedulerILi128ELi160ELi256ELi128ELb0ELb1ELb1ELb1ELb1ELb1EEEEEEEEEvNT_6ParamsE)
        /*0140*/ 	.word	0x00000000
.L_64:


//--------------------- .nv.compat                --------------------------
	.section	.nv.compat,"",@"SHT_CUDA_COMPAT_INFO"
	.align	4
        /*0000*/ 	.byte	0x02, 0x09, 0x01, 0x00, 0x02, 0x02, 0x01, 0x00, 0x02, 0x05, 0x05, 0x00, 0x03, 0x07, 0x01, 0x01
        /*0010*/ 	.byte	0x02, 0x03, 0x00, 0x00, 0x02, 0x06, 0x01, 0x00, 0x04, 0x0b, 0x08, 0x00, 0x09, 0x00, 0x00, 0x00
        /*0020*/ 	.byte	0x00, 0x00, 0x00, 0x00


//--------------------- .nv.info._ZN7cutlass13device_kernelIN5flash11enable_sm90INS1_16FlashAttnFwdSm90INS1_25CollectiveMainloopFwdSm90ILi2EN4cute5tupleIJNS5_1CILi1EEES8_S8_EEENS6_IJNS7_ILi128EEENS7_ILi160EEESA_EEELi128ENS_12float_e4m3_tEfNS_4arch4Sm90ELb0ELb0ELb1ELb0ELb1ELb0ELb0ELb1ELb1ELb1ELb0ELb0EEENS1_21CollectiveEpilogueFwdINS6_IJSA_SA_SB_EEES9_NS_10bfloat16_tESF_Li256ELb0ELb1ELb0ELb1EEENS1_29StaticPersistentTileSchedulerILb0EEEEEEEEEvNT_6ParamsE --------------------------
	.section	.nv.info._ZN7cutlass13device_kernelIN5flash11enable_sm90INS1_16FlashAttnFwdSm90INS1_25CollectiveMainloopFwdSm90ILi2EN4cute5tupleIJNS5_1CILi1EEES8_S8_EEENS6_IJNS7_ILi128EEENS7_ILi160EEESA_EEELi128ENS_12float_e4m3_tEfNS_4arch4Sm90ELb0ELb0ELb1ELb0ELb1ELb0ELb0ELb1ELb1ELb1ELb0ELb0EEENS1_21CollectiveEpilogueFwdINS6_IJSA_SA_SB_EEES9_NS_10bfloat16_tESF_Li256ELb0ELb1ELb0ELb1EEENS1_29StaticPersistentTileSchedulerILb0EEEEEEEEEvNT_6ParamsE,"",@"SHT_CUDA_INFO"
	.sectionflags	@""
	.align	4


	//----- nvinfo : EIATTR_CUDA_API_VERSION
	.align		4
        /*0000*/ 	.byte	0x04, 0x37
        /*0002*/ 	.short	(.L_66 - .L_65)
.L_65:
        /*0004*/ 	.word	0x00000082


	//----- nvinfo : EIATTR_KPARAM_INFO
	.align		4
.L_66:
        /*0008*/ 	.byte	0x04, 0x17
        /*000a*/ 	.short	(.L_68 - .L_67)
.L_67:
        /*000c*/ 	.word	0x00000000
        /*0010*/ 	.short	0x0000
        /*0012*/ 	.short	0x0000
        /*0014*/ 	.byte	0x00, 0xf0, 0x01, 0x28


	//----- nvinfo : EIATTR_SPARSE_MMA_MASK
	.align		4
.L_68:
        /*0018*/ 	.byte	0x03, 0x50
        /*001a*/ 	.short	0x0000


	//----- nvinfo : EIATTR_MAXREG_COUNT
	.align		4
        /*001c*/ 	.byte	0x03, 0x1b
        /*001e*/ 	.short	0x00a8


	//----- nvinfo : EIATTR_MERCURY_ISA_VERSION
	.align		4
        /*0020*/ 	.byte	0x03, 0x5f
        /*0022*/ 	.short	0x0101


	//----- nvinfo : EIATTR_VRC_CTA_INIT_COUNT
	.align		4
        /*0024*/ 	.byte	0x02, 0x4a
	.zero		1
	.zero		1


	//----- nvinfo : EIATTR_EXIT_INSTR_OFFSETS
	.align		4
        /*0028*/ 	.byte	0x04, 0x1c
        /*002a*/ 	.short	(.L_70 - .L_69)


	//   ....[0]....
.L_69:
        /*002c*/ 	.word	0x00000010


	//----- nvinfo : EIATTR_MAX_THREADS
	.align		4
.L_70:
        /*0030*/ 	.byte	0x04, 0x05
        /*0032*/ 	.short	(.L_72 - .L_71)
.L_71:
        /*0034*/ 	.word	0x00000180
        /*0038*/ 	.word	0x00000001
        /*003c*/ 	.word	0x00000001


	//----- nvinfo : EIATTR_CBANK_PARAM_SIZE
	.align		4
.L_72:
        /*0040*/ 	.byte	0x03, 0x19
        /*0042*/ 	.short	0x0a00


	//----- nvinfo : EIATTR_PARAM_CBANK
	.align		4
        /*0044*/ 	.byte	0x04, 0x0a
        /*0046*/ 	.short	(.L_74 - .L_73)
	.align		4
.L_73:
        /*0048*/ 	.word	index@(.nv.constant0._ZN7cutlass13device_kernelIN5flash11enable_sm90INS1_16FlashAttnFwdSm90INS1_25CollectiveMainloopFwdSm90ILi2EN4cute5tupleIJNS5_1CILi1EEES8_S8_EEENS6_IJNS7_ILi128EEENS7_ILi160EEESA_EEELi128ENS_12float_e4m3_tEfNS_4arch4Sm90ELb0ELb0ELb1ELb0ELb1ELb0ELb0ELb1ELb1ELb1ELb0ELb0EEENS1_21CollectiveEpilogueFwdINS6_IJSA_SA_SB_EEES9_NS_10bfloat16_tESF_Li256ELb0ELb1ELb0ELb1EEENS1_29StaticPersistentTileSchedulerILb0EEEEEEEEEvNT_6ParamsE)
        /*004c*/ 	.short	0x0380
        /*004e*/ 	.short	0x0a00


	//----- nvinfo : EIATTR_SW_WAR
	.align		4
.L_74:
        /*0050*/ 	.byte	0x04, 0x36
        /*0052*/ 	.short	(.L_76 - .L_75)
.L_75:
        /*0054*/ 	.word	0x00000008
.L_76:


//--------------------- .nv.info._ZN7cutlass13device_kernelIN5flash11enable_sm90INS1_16FlashAttnFwdSm90INS1_25CollectiveMainloopFwdSm90ILi2EN4cute5tupleIJNS5_1CILi1EEES8_S8_EEENS6_IJNS7_ILi128EEENS7_ILi160EEESA_EEELi128ENS_12float_e4m3_tEfNS_4arch4Sm90ELb0ELb0ELb1ELb1ELb1ELb0ELb0ELb1ELb1ELb1ELb0ELb0EEENS1_21CollectiveEpilogueFwdINS6_IJSA_SA_SB_EEES9_NS_10bfloat16_tESF_Li256ELb1ELb1ELb0ELb1EEENS1_36VarlenDynamicPersistentTileSchedulerILi128ELi160ELi256ELi128ELb0ELb1ELb1ELb0ELb1ELb1EEEEEEEEEvNT_6ParamsE --------------------------
	.section	.nv.info._ZN7cutlass13device_kernelIN5flash11enable_sm90INS1_16FlashAttnFwdSm90INS1_25CollectiveMainloopFwdSm90ILi2EN4cute5tupleIJNS5_1CILi1EEES8_S8_EEENS6_IJNS7_ILi128EEENS7_ILi160EEESA_EEELi128ENS_12float_e4m3_tEfNS_4arch4Sm90ELb0ELb0ELb1ELb1ELb1ELb0ELb0ELb1ELb1ELb1ELb0ELb0EEENS1_21CollectiveEpilogueFwdINS6_IJSA_SA_SB_EEES9_NS_10bfloat16_tESF_Li256ELb1ELb1ELb0ELb1EEENS1_36VarlenDynamicPersistentTileSchedulerILi128ELi160ELi256ELi128ELb0ELb1ELb1ELb0ELb1ELb1EEEEEEEEEvNT_6ParamsE,"",@"SHT_CUDA_INFO"
	.sectionflags	@""
	.align	4


	//----- nvinfo : EIATTR_CUDA_API_VERSION
	.align		4
        /*0000*/ 	.byte	0x04, 0x37
        /*0002*/ 	.short	(.L_78 - .L_77)
.L_77:
        /*0004*/ 	.word	0x00000082


	//----- nvinfo : EIATTR_KPARAM_INFO
	.align		4
.L_78:
        /*0008*/ 	.byte	0x04, 0x17
        /*000a*/ 	.short	(.L_80 - .L_79)
.L_79:
        /*000c*/ 	.word	0x00000000
        /*0010*/ 	.short	0x0000
        /*0012*/ 	.short	0x0000
        /*0014*/ 	.byte	0x00, 0xf0, 0x01, 0x2a


	//----- nvinfo : EIATTR_SPARSE_MMA_MASK
	.align		4
.L_80:
        /*0018*/ 	.byte	0x03, 0x50
        /*001a*/ 	.short	0x0000


	//----- nvinfo : EIATTR_MAXREG_COUNT
	.align		4
        /*001c*/ 	.byte	0x03, 0x1b
        /*001e*/ 	.short	0x00a8


	//----- nvinfo : EIATTR_MERCURY_ISA_VERSION
	.align		4
        /*0020*/ 	.byte	0x03, 0x5f
        /*0022*/ 	.short	0x0101


	//----- nvinfo : EIATTR_VRC_CTA_INIT_COUNT
	.align		4
        /*0024*/ 	.byte	0x02, 0x4a
	.zero		1
	.zero		1


	//----- nvinfo : EIATTR_EXIT_INSTR_OFFSETS
	.align		4
        /*0028*/ 	.byte	0x04, 0x1c
        /*002a*/ 	.short	(.L_82 - .L_81)


	//   ....[0]....
.L_81:
        /*002c*/ 	.word	0x00000010


	//----- nvinfo : EIATTR_MAX_THREADS
	.align		4
.L_82:
        /*0030*/ 	.byte	0x04, 0x05
        /*0032*/ 	.short	(.L_84 - .L_83)
.L_83:
        /*0034*/ 	.word	0x00000180
        /*0038*/ 	.word	0x00000001
        /*003c*/ 	.word	0x00000001


	//----- nvinfo : EIATTR_CBANK_PARAM_SIZE
	.align		4
.L_84:
        /*0040*/ 	.byte	0x03, 0x19
        /*0042*/ 	.short	0x0a80


	//----- nvinfo : EIATTR_PARAM_CBANK
	.align		4
        /*0044*/ 	.byte	0x04, 0x0a
        /*0046*/ 	.short	(.L_86 - .L_85)
	.align		4
.L_85:
        /*0048*/ 	.word	index@(.nv.constant0._ZN7cutlass13device_kernelIN5flash11enable_sm90INS1_16FlashAttnFwdSm90INS1_25CollectiveMainloopFwdSm90ILi2EN4cute5tupleIJNS5_1CILi1EEES8_S8_EEENS6_IJNS7_ILi128EEENS7_ILi160EEESA_EEELi128ENS_12float_e4m3_tEfNS_4arch4Sm90ELb0ELb0ELb1ELb1ELb1ELb0ELb0ELb1ELb1ELb1ELb0ELb0EEENS1_21CollectiveEpilogueFwdINS6_IJSA_SA_SB_EEES9_NS_10bfloat16_tESF_Li256ELb1ELb1ELb0ELb1EEENS1_36VarlenDynamicPersistentTileSchedulerILi128ELi160ELi256ELi128ELb0ELb1ELb1ELb0ELb1ELb1EEEEEEEEEvNT_6ParamsE)
        /*004c*/ 	.short	0x0380
        /*004e*/ 	.short	0x0a80


	//----- nvinfo : EIATTR_SW_WAR
	.align		4
.L_86:
        /*0050*/ 	.byte	0x04, 0x36
        /*0052*/ 	.short	(.L_88 - .L_87)
.L_87:
        /*0054*/ 	.word	0x00000008
.L_88:


//--------------------- .nv.info._ZN7cutlass13device_kernelIN5flash11enable_sm90INS1_16FlashAttnFwdSm90INS1_25CollectiveMainloopFwdSm90ILi2EN4cute5tupleIJNS5_1CILi1EEES8_S8_EEENS6_IJNS7_ILi128EEENS7_ILi160EEESA_EEELi128ENS_12float_e4m3_tEfNS_4arch4Sm90ELb0ELb0ELb1ELb1ELb1ELb1ELb0ELb1ELb1ELb1ELb0ELb0EEENS1_21CollectiveEpilogueFwdINS6_IJSA_SA_SB_EEES9_NS_10bfloat16_tESF_Li256ELb1ELb1ELb0ELb1EEENS1_36VarlenDynamicPersistentTileSchedulerILi128ELi160ELi256ELi128ELb0ELb1ELb1ELb0ELb1ELb1EEEEEEEEEvNT_6ParamsE --------------------------
	.section	.nv.info._ZN7cutlass13device_kernelIN5flash11enable_sm90INS1_16FlashAttnFwdSm90INS1_25CollectiveMainloopFwdSm90ILi2EN4cute5tupleIJNS5_1CILi1EEES8_S8_EEENS6_IJNS7_ILi128EEENS7_ILi160EEESA_EEELi128ENS_12float_e4m3_tEfNS_4arch4Sm90ELb0ELb0ELb1ELb1ELb1ELb1ELb0ELb1ELb1ELb1ELb0ELb0EEENS1_21CollectiveEpilogueFwdINS6_IJSA_SA_SB_EEES9_NS_10bfloat16_tESF_Li256ELb1ELb1ELb0ELb1EEENS1_36VarlenDynamicPersistentTileSchedulerILi128ELi160ELi256ELi128ELb0ELb1ELb1ELb0ELb1ELb1EEEEEEEEEvNT_6ParamsE,"",@"SHT_CUDA_INFO"
	.sectionflags	@""
	.align	4


	//----- nvinfo : EIATTR_CUDA_API_VERSION
	.align		4
        /*0000*/ 	.byte	0x04, 0x37
        /*0002*/ 	.short	(.L_90 - .L_89)
.L_89:
        /*0004*/ 	.word	0x00000082


	//----- nvinfo : EIATTR_KPARAM_INFO
	.align		4
.L_90:
        /*0008*/ 	.byte	0x04, 0x17
        /*000a*/ 	.short	(.L_92 - .L_91)
.L_91:
        /*000c*/ 	.word	0x00000000
        /*0010*/ 	.short	0x0000
        /*0012*/ 	.short	0x0000
        /*0014*/ 	.byte	0x00, 0xf0, 0x01, 0x2a


	//----- nvinfo : EIATTR_SPARSE_MMA_MASK
	.align		4
.L_92:
        /*0018*/ 	.byte	0x03, 0x50
        /*001a*/ 	.short	0x0000


	//----- nvinfo : EIATTR_MAXREG_COUNT
	.align		4
        /*001c*/ 	.byte	0x03, 0x1b
        /*001e*/ 	.short	0x00a8


	//----- nvinfo : EIATTR_MERCURY_ISA_VERSION
	.align		4
        /*0020*/ 	.byte	0x03, 0x5f
        /*0022*/ 	.short	0x0101


	//----- nvinfo : EIATTR_VRC_CTA_INIT_COUNT
	.align		4
        /*0024*/ 	.byte	0x02, 0x4a
	.zero		1
	.zero		1


	//----- nvinfo : EIATTR_EXIT_INSTR_OFFSETS
	.align		4
        /*0028*/ 	.byte	0x04, 0x1c
        /*002a*/ 	.short	(.L_94 - .L_93)


	//   ....[0]....
.L_93:
        /*002c*/ 	.word	0x00000010


	//----- nvinfo : EIATTR_MAX_THREADS
	.align		4
.L_94:
        /*0030*/ 	.byte	0x04, 0x05
        /*0032*/ 	.short	(.L_96 - .L_95)
.L_95:
        /*0034*/ 	.word	0x00000180
        /*0038*/ 	.word	0x00000001
        /*003c*/ 	.word	0x00000001


	//----- nvinfo : EIATTR_CBANK_PARAM_SIZE
	.align		4
.L_96:
        /*0040*/ 	.byte	0x03, 0x19
        /*0042*/ 	.short	0x0a80


	//----- nvinfo : EIATTR_PARAM_CBANK
	.align		4
        /*0044*/ 	.byte	0x04, 0x0a
        /*0046*/ 	.short	(.L_98 - .L_97)
	.align		4
.L_97:
        /*0048*/ 	.word	index@(.nv.constant0._ZN7cutlass13device_kernelIN5flash11enable_sm90INS1_16FlashAttnFwdSm90INS1_25CollectiveMainloopFwdSm90ILi2EN4cute5tupleIJNS5_1CILi1EEES8_S8_EEENS6_IJNS7_ILi128EEENS7_ILi160EEESA_EEELi128ENS_12float_e4m3_tEfNS_4arch4Sm90ELb0ELb0ELb1ELb1ELb1ELb1ELb0ELb1ELb1ELb1ELb0ELb0EEENS1_21CollectiveEpilogueFwdINS6_IJSA_SA_SB_EEES9_NS_10bfloat16_tESF_Li256ELb1ELb1ELb0ELb1EEENS1_36VarlenDynamicPersistentTileSchedulerILi128ELi160ELi256ELi128ELb0ELb1ELb1ELb0ELb1ELb1EEEEEEEEEvNT_6ParamsE)
        /*004c*/ 	.short	0x0380
        /*004e*/ 	.short	0x0a80


	//----- nvinfo : EIATTR_SW_WAR
	.align		4
.L_98:
        /*0050*/ 	.byte	0x04, 0x36
        /*0052*/ 	.short	(.L_100 - .L_99)
.L_99:
        /*0054*/ 	.word	0x00000008
.L_100:


//--------------------- .nv.info._ZN7cutlass13device_kernelIN5flash11enable_sm90INS1_16FlashAttnFwdSm90INS1_25CollectiveMainloopFwdSm90ILi2EN4cute5tupleIJNS5_1CILi1EEES8_S8_EEENS6_IJNS7_ILi128EEENS7_ILi160EEESA_EEELi128ENS_12float_e4m3_tEfNS_4arch4Sm90ELb0ELb1ELb1ELb0ELb1ELb0ELb0ELb1ELb1ELb1ELb0ELb0EEENS1_21CollectiveEpilogueFwdINS6_IJSA_SA_SB_EEES9_NS_10bfloat16_tESF_Li256ELb0ELb1ELb0ELb1EEENS1_30DynamicPersistentTileSchedulerILi256ELi128ELb0ELb1ELb1EEEEEEEEEvNT_6ParamsE --------------------------
	.section	.nv.info._ZN7cutlass13device_kernelIN5flash11enable_sm90INS1_16FlashAttnFwdSm90INS1_25CollectiveMainloopFwdSm90ILi2EN4cute5tupleIJNS5_1CILi1EEES8_S8_EEENS6_IJNS7_ILi128EEENS7_ILi160EEESA_EEELi128ENS_12float_e4m3_tEfNS_4arch4Sm90ELb0ELb1ELb1ELb0ELb1ELb0ELb0ELb1ELb1ELb1ELb0ELb0EEENS1_21CollectiveEpilogueFwdINS6_IJSA_SA_SB_EEES9_NS_10bfloat16_tESF_Li256ELb0ELb1ELb0ELb1EEENS1_30DynamicPersistentTileSchedulerILi256ELi128ELb0ELb1ELb1EEEEEEEEEvNT_6ParamsE,"",@"SHT_CUDA_INFO"
	.sectionflags	@""
	.align	4


	//----- nvinfo : EIATTR_CUDA_API_VERSION
	.align		4
        /*0000*/ 	.byte	0x04, 0x37
        /*0002*/ 	.short	(.L_102 - .L_101)
.L_101:
        /*0004*/ 	.word	0x00000082


	//----- nvinfo : EIATTR_KPARAM_INFO
	.align		4
.L_102:
        /*0008*/ 	.byte	0x04, 0x17
        /*000a*/ 	.short	(.L_104 - .L_103)
.L_103:
        /*000c*/ 	.word	0x00000000
        /*0010*/ 	.short	0x0000
        /*0012*/ 	.short	0x0000
        /*0014*/ 	.byte	0x00, 0xf0, 0x01, 0x2a


	//----- nvinfo : EIATTR_SPARSE_MMA_MASK
	.align		4
.L_104:
        /*0018*/ 	.byte	0x03, 0x50
        /*001a*/ 	.short	0x0000


	//----- nvinfo : EIATTR_MAXREG_COUNT
	.align		4
        /*001c*/ 	.byte	0x03, 0x1b
        /*001e*/ 	.short	0x00a8


	//----- nvinfo : EIATTR_MERCURY_ISA_VERSION
	.align		4
        /*0020*/ 	.byte	0x03, 0x5f
        /*0022*/ 	.short	0x0101


	//----- nvinfo : EIATTR_VRC_CTA_INIT_COUNT
	.align		4
        /*0024*/ 	.byte	0x02, 0x4a
	.zero		1
	.zero		1


	//----- nvinfo : EIATTR_EXIT_INSTR_OFFSETS
	.align		4
        /*0028*/ 	.byte	0x04, 0x1c
        /*002a*/ 	.short	(.L_106 - .L_105)


	//   ....[0]....
.L_105:
        /*002c*/ 	.word	0x00000010


	//----- nvinfo : EIATTR_MAX_THREADS
	.align		4
.L_106:
        /*0030*/ 	.byte	0x04, 0x05
        /*0032*/ 	.short	(.L_108 - .L_107)
.L_107:
        /*0034*/ 	.word	0x00000180
        /*0038*/ 	.word	0x00000001
        /*003c*/ 	.word	0x00000001


	//----- nvinfo : EIATTR_CBANK_PARAM_SIZE
	.align		4
.L_108:
        /*0040*/ 	.byte	0x03, 0x19
        /*0042*/ 	.short	0x0a80


	//----- nvinfo : EIATTR_PARAM_CBANK
	.align		4
        /*0044*/ 	.byte	0x04, 0x0a
        /*0046*/ 	.short	(.L_110 - .L_109)
	.align		4
.L_109:
        /*0048*/ 	.word	index@(.nv.constant0._ZN7cutlass13device_kernelIN5flash11enable_sm90INS1_16FlashAttnFwdSm90INS1_25CollectiveMainloopFwdSm90ILi2EN4cute5tupleIJNS5_1CILi1EEES8_S8_EEENS6_IJNS7_ILi128EEENS7_ILi160EEESA_EEELi128ENS_12float_e4m3_tEfNS_4arch4Sm90ELb0ELb1ELb1ELb0ELb1ELb0ELb0ELb1ELb1ELb1ELb0ELb0EEENS1_21CollectiveEpilogueFwdINS6_IJSA_SA_SB_EEES9_NS_10bfloat16_tESF_Li256ELb0ELb1ELb0ELb1EEENS1_30DynamicPersistentTileSchedulerILi256ELi128ELb0ELb1ELb1EEEEEEEEEvNT_6ParamsE)
        /*004c*/ 	.short	0x0380
        /*004e*/ 	.short	0x0a80


	//----- nvinfo : EIATTR_SW_WAR
	.align		4
.L_110:
        /*0050*/ 	.byte	0x04, 0x36
        /*0052*/ 	.short	(.L_112 - .L_111)
.L_111:
        /*0054*/ 	.word	0x00000008
.L_112:


//--------------------- .nv.info._ZN7cutlass13device_kernelIN5flash11enable_sm90INS1_16FlashAttnFwdSm90INS1_25CollectiveMainloopFwdSm90ILi2EN4cute5tupleIJNS5_1CILi1EEES8_S8_EEENS6_IJNS7_ILi128EEENS7_ILi160EEESA_EEELi128ENS_12float_e4m3_tEfNS_4arch4Sm90ELb0ELb1ELb1ELb1ELb1ELb0ELb0ELb1ELb1ELb1ELb0ELb0EEENS1_21CollectiveEpilogueFwdINS6_IJSA_SA_SB_EEES9_NS_10bfloat16_tESF_Li256ELb1ELb1ELb0ELb1EEENS1_36VarlenDynamicPersistentTileSchedulerILi128ELi160ELi256ELi128ELb0ELb1ELb1ELb1ELb0ELb1EEEEEEEEEvNT_6ParamsE --------------------------
	.section	.nv.info._ZN7cutlass13device_kernelIN5flash11enable_sm90INS1_16FlashAttnFwdSm90INS1_25CollectiveMainloopFwdSm90ILi2EN4cute5tupleIJNS5_1CILi1EEES8_S8_EEENS6_IJNS7_ILi128EEENS7_ILi160EEESA_EEELi128ENS_12float_e4m3_tEfNS_4arch4Sm90ELb0ELb1ELb1ELb1ELb1ELb0ELb0ELb1ELb1ELb1ELb0ELb0EEENS1_21CollectiveEpilogueFwdINS6_IJSA_SA_SB_EEES9_NS_10bfloat16_tESF_Li256ELb1ELb1ELb0ELb1EEENS1_36VarlenDynamicPersistentTileSchedulerILi128ELi160ELi256ELi128ELb0ELb1ELb1ELb1ELb0ELb1EEEEEEEEEvNT_6ParamsE,"",@"SHT_CUDA_INFO"
	.sectionflags	@""
	.align	4


	//----- nvinfo : EIATTR_CUDA_API_VERSION
	.align		4
        /*0000*/ 	.byte	0x04, 0x37
        /*0002*/ 	.short	(.L_114 - .L_113)
.L_113:
        /*0004*/ 	.word	0x00000082


	//----- nvinfo : EIATTR_KPARAM_INFO
	.align		4
.L_114:
        /*0008*/ 	.byte	0x04, 0x17
        /*000a*/ 	.short	(.L_116 - .L_115)
.L_115:
        /*000c*/ 	.word	0x00000000
        /*0010*/ 	.short	0x0000
        /*0012*/ 	.short	0x0000
        /*0014*/ 	.byte	0x00, 0xf0, 0x01, 0x2a


	//----- nvinfo : EIATTR_SPARSE_MMA_MASK
	.align		4
.L_116:
        /*0018*/ 	.byte	0x03, 0x50
        /*001a*/ 	.short	0x0000


	//----- nvinfo : EIATTR_MAXREG_COUNT
	.align		4
        /*001c*/ 	.byte	0x03, 0x1b
        /*001e*/ 	.short	0x00a8


	//----- nvinfo : EIATTR_MERCURY_ISA_VERSION
	.align		4
        /*0020*/ 	.byte	0x03, 0x5f
        /*0022*/ 	.short	0x0101


	//----- nvinfo : EIATTR_VRC_CTA_INIT_COUNT
	.align		4
        /*0024*/ 	.byte	0x02, 0x4a
	.zero		1
	.zero		1


	//----- nvinfo : EIATTR_EXIT_INSTR_OFFSETS
	.align		4
        /*0028*/ 	.byte	0x04, 0x1c
        /*002a*/ 	.short	(.L_118 - .L_117)


	//   ....[0]....
.L_117:
        /*002c*/ 	.word	0x00000010


	//----- nvinfo : EIATTR_MAX_THREADS
	.align		4
.L_118:
        /*0030*/ 	.byte	0x04, 0x05
        /*0032*/ 	.short	(.L_120 - .L_119)
.L_119:
        /*0034*/ 	.word	0x00000180
        /*0038*/ 	.word	0x00000001
        /*003c*/ 	.word	0x00000001


	//----- nvinfo : EIATTR_CBANK_PARAM_SIZE
	.align		4
.L_120:
        /*0040*/ 	.byte	0x03, 0x19
        /*0042*/ 	.short	0x0a80


	//----- nvinfo : EIATTR_PARAM_CBANK
	.align		4
        /*0044*/ 	.byte	0x04, 0x0a
        /*0046*/ 	.short	(.L_122 - .L_121)
	.align		4
.L_121:
        /*0048*/ 	.word	index@(.nv.constant0._ZN7cutlass13device_kernelIN5flash11enable_sm90INS1_16FlashAttnFwdSm90INS1_25CollectiveMainloopFwdSm90ILi2EN4cute5tupleIJNS5_1CILi1EEES8_S8_EEENS6_IJNS7_ILi128EEENS7_ILi160EEESA_EEELi128ENS_12float_e4m3_tEfNS_4arch4Sm90ELb0ELb1ELb1ELb1ELb1ELb0ELb0ELb1ELb1ELb1ELb0ELb0EEENS1_21CollectiveEpilogueFwdINS6_IJSA_SA_SB_EEES9_NS_10bfloat16_tESF_Li256ELb1ELb1ELb0ELb1EEENS1_36VarlenDynamicPersistentTileSchedulerILi128ELi160ELi256ELi128ELb0ELb1ELb1ELb1ELb0ELb1EEEEEEEEEvNT_6ParamsE)
        /*004c*/ 	.short	0x0380
        /*004e*/ 	.short	0x0a80


	//----- nvinfo : EIATTR_SW_WAR
	.align		4
.L_122:
        /*0050*/ 	.byte	0x04, 0x36
        /*0052*/ 	.short	(.L_124 - .L_123)
.L_123:
        /*0054*/ 	.word	0x00000008
.L_124:


//--------------------- .nv.info._ZN7cutlass13device_kernelIN5flash11enable_sm90INS1_16FlashAttnFwdSm90INS1_25CollectiveMainloopFwdSm90ILi2EN4cute5tupleIJNS5_1CILi1EEES8_S8_EEENS6_IJNS7_ILi128EEENS7_ILi160EEESA_EEELi128ENS_12float_e4m3_tEfNS_4arch4Sm90ELb0ELb1ELb1ELb1ELb1ELb1ELb0ELb1ELb1ELb1ELb0ELb0EEENS1_21CollectiveEpilogueFwdINS6_IJSA_SA_SB_EEES9_NS_10bfloat16_tESF_Li256ELb1ELb1ELb0ELb1EEENS1_36VarlenDynamicPersistentTileSchedulerILi128ELi160ELi256ELi128ELb0ELb1ELb1ELb1ELb0ELb1EEEEEEEEEvNT_6ParamsE --------------------------
	.section	.nv.info._ZN7cutlass13device_kernelIN5flash11enable_sm90INS1_16FlashAttnFwdSm90INS1_25CollectiveMainloopFwdSm90ILi2EN4cute5tupleIJNS5_1CILi1EEES8_S8_EEENS6_IJNS7_ILi128EEENS7_ILi160EEESA_EEELi128ENS_12float_e4m3_tEfNS_4arch4Sm90ELb0ELb1ELb1ELb1ELb1ELb1ELb0ELb1ELb1ELb1ELb0ELb0EEENS1_21CollectiveEpilogueFwdINS6_IJSA_SA_SB_EEES9_NS_10bfloat16_tESF_Li256ELb1ELb1ELb0ELb1EEENS1_36VarlenDynamicPersistentTileSchedulerILi128ELi160ELi256ELi128ELb0ELb1ELb1ELb1ELb0ELb1EEEEEEEEEvNT_6ParamsE,"",@"SHT_CUDA_INFO"
	.sectionflags	@""
	.align	4


	//----- nvinfo : EIATTR_CUDA_API_VERSION
	.align		4
        /*0000*/ 	.byte	0x04, 0x37
        /*0002*/ 	.short	(.L_126 - .L_125)
.L_125:
        /*0004*/ 	.word	0x00000082


	//----- nvinfo : EIATTR_KPARAM_INFO
	.align		4
.L_126:
        /*0008*/ 	.byte	0x04, 0x17
        /*000a*/ 	.short	(.L_128 - .L_127)
.L_127:
        /*000c*/ 	.word	0x00000000
        /*0010*/ 	.short	0x0000
        /*0012*/ 	.short	0x0000
        /*0014*/ 	.byte	0x00, 0xf0, 0x01, 0x2a


	//----- nvinfo : EIATTR_SPARSE_MMA_MASK
	.align		4
.L_128:
        /*0018*/ 	.byte	0x03, 0x50
        /*001a*/ 	.short	0x0000


	//----- nvinfo : EIATTR_MAXREG_COUNT
	.align		4
        /*001c*/ 	.byte	0x03, 0x1b
        /*001e*/ 	.short	0x00a8


	//----- nvinfo : EIATTR_MERCURY_ISA_VERSION
	.align		4
        /*0020*/ 	.byte	0x03, 0x5f
        /*0022*/ 	.short	0x0101


	//----- nvinfo : EIATTR_VRC_CTA_INIT_COUNT
	.align		4
        /*0024*/ 	.byte	0x02, 0x4a
	.zero		1
	.zero		1


	//----- nvinfo : EIATTR_EXIT_INSTR_OFFSETS
	.align		4
        /*0028*/ 	.byte	0x04, 0x1c
        /*002a*/ 	.short	(.L_130 - .L_129)


	//   ....[0]....
.L_129:
        /*002c*/ 	.word	0x00000010


	//----- nvinfo : EIATTR_MAX_THREADS
	.align		4
.L_130:
        /*0030*/ 	.byte	0x04, 0x05
        /*0032*/ 	.short	(.L_132 - .L_131)
.L_131:
        /*0034*/ 	.word	0x00000180
        /*0038*/ 	.word	0x00000001
        /*003c*/ 	.word	0x00000001


	//----- nvinfo : EIATTR_CBANK_PARAM_SIZE
	.align		4
.L_132:
        /*0040*/ 	.byte	0x03, 0x19
        /*0042*/ 	.short	0x0a80


	//----- nvinfo : EIATTR_PARAM_CBANK
	.align		4
        /*0044*/ 	.byte	0x04, 0x0a
        /*0046*/ 	.short	(.L_134 - .L_133)
	.align		4
.L_133:
        /*0048*/ 	.word	index@(.nv.constant0._ZN7cutlass13device_kernelIN5flash11enable_sm90INS1_16FlashAttnFwdSm90INS1_25CollectiveMainloopFwdSm90ILi2EN4cute5tupleIJNS5_1CILi1EEES8_S8_EEENS6_IJNS7_ILi128EEENS7_ILi160EEESA_EEELi128ENS_12float_e4m3_tEfNS_4arch4Sm90ELb0ELb1ELb1ELb1ELb1ELb1ELb0ELb1ELb1ELb1ELb0ELb0EEENS1_21CollectiveEpilogueFwdINS6_IJSA_SA_SB_EEES9_NS_10bfloat16_tESF_Li256ELb1ELb1ELb0ELb1EEENS1_36VarlenDynamicPersistentTileSchedulerILi128ELi160ELi256ELi128ELb0ELb1ELb1ELb1ELb0ELb1EEEEEEEEEvNT_6ParamsE)
        /*004c*/ 	.short	0x0380
        /*004e*/ 	.short	0x0a80


	//----- nvinfo : EIATTR_SW_WAR
	.align		4
.L_134:
        /*0050*/ 	.byte	0x04, 0x36
        /*0052*/ 	.short	(.L_136 - .L_135)
.L_135:
        /*0054*/ 	.word	0x00000008
.L_136:


//--------------------- .nv.info._ZN7cutlass13device_kernelIN5flash11enable_sm90INS1_16FlashAttnFwdSm90INS1_25CollectiveMainloopFwdSm90ILi2EN4cute5tupleIJNS5_1CILi1EEES8_S8_EEENS6_IJNS7_ILi128EEENS7_ILi160EEESA_EEELi128ENS_12float_e4m3_tEfNS_4arch4Sm90ELb1ELb0ELb1ELb0ELb1ELb0ELb0ELb1ELb1ELb1ELb0ELb0EEENS1_21CollectiveEpilogueFwdINS6_IJSA_SA_SB_EEES9_NS_10bfloat16_tESF_Li256ELb0ELb1ELb0ELb1EEENS1_30DynamicPersistentTileSchedulerILi256ELi128ELb0ELb1ELb1EEEEEEEEEvNT_6ParamsE --------------------------
	.section	.nv.info._ZN7cutlass13device_kernelIN5flash11enable_sm90INS1_16FlashAttnFwdSm90INS1_25CollectiveMainloopFwdSm90ILi2EN4cute5tupleIJNS5_1CILi1EEES8_S8_EEENS6_IJNS7_ILi128EEENS7_ILi160EEESA_EEELi128ENS_12float_e4m3_tEfNS_4arch4Sm90ELb1ELb0ELb1ELb0ELb1ELb0ELb0ELb1ELb1ELb1ELb0ELb0EEENS1_21CollectiveEpilogueFwdINS6_IJSA_SA_SB_EEES9_NS_10bfloat16_tESF_Li256ELb0ELb1ELb0ELb1EEENS1_30DynamicPersistentTileSchedulerILi256ELi128ELb0ELb1ELb1EEEEEEEEEvNT_6ParamsE,"",@"SHT_CUDA_INFO"
	.sectionflags	@""
	.align	4


	//----- nvinfo : EIATTR_CUDA_API_VERSION
	.align		4
        /*0000*/ 	.byte	0x04, 0x37
        /*0002*/ 	.short	(.L_138 - .L_137)
.L_137:
        /*0004*/ 	.word	0x00000082


	//----- nvinfo : EIATTR_KPARAM_INFO
	.align		4
.L_138:
        /*0008*/ 	.byte	0x04, 0x17
        /*000a*/ 	.short	(.L_140 - .L_139)
.L_139:
        /*000c*/ 	.word	0x00000000
        /*0010*/ 	.short	0x0000
        /*0012*/ 	.short	0x0000
        /*0014*/ 	.byte	0x00, 0xf0, 0x01, 0x2a


	//----- nvinfo : EIATTR_SPARSE_MMA_MASK
	.align		4
.L_140:
        /*0018*/ 	.byte	0x03, 0x50
        /*001a*/ 	.short	0x0000


	//----- nvinfo : EIATTR_MAXREG_COUNT
	.align		4
        /*001c*/ 	.byte	0x03, 0x1b
        /*001e*/ 	.short	0x00a8


	//----- nvinfo : EIATTR_MERCURY_ISA_VERSION
	.align		4
        /*0020*/ 	.byte	0x03, 0x5f
        /*0022*/ 	.short	0x0101


	//----- nvinfo : EIATTR_VRC_CTA_INIT_COUNT
	.align		4
        /*0024*/ 	.byte	0x02, 0x4a
	.zero		1
	.zero		1


	//----- nvinfo : EIATTR_EXIT_INSTR_OFFSETS
	.align		4
        /*0028*/ 	.byte	0x04, 0x1c
        /*002a*/ 	.short	(.L_142 - .L_141)


	//   ....[0]....
.L_141:
        /*002c*/ 	.word	0x00000010


	//----- nvinfo : EIATTR_MAX_THREADS
	.align		4
.L_142:
        /*0030*/ 	.byte	0x04, 0x05
        /*0032*/ 	.short	(.L_144 - .L_143)
.L_143:
        /*0034*/ 	.word	0x00000180
        /*0038*/ 	.word	0x00000001
        /*003c*/ 	.word	0x00000001


	//----- nvinfo : EIATTR_CBANK_PARAM_SIZE
	.align		4
.L_144:
        /*0040*/ 	.byte	0x03, 0x19
        /*0042*/ 	.short	0x0a80


	//----- nvinfo : EIATTR_PARAM_CBANK
	.align		4
        /*0044*/ 	.byte	0x04, 0x0a
        /*0046*/ 	.short	(.L_146 - .L_145)
	.align		4
.L_145:
        /*0048*/ 	.word	index@(.nv.constant0._ZN7cutlass13device_kernelIN5flash11enable_sm90INS1_16FlashAttnFwdSm90INS1_25CollectiveMainloopFwdSm90ILi2EN4cute5tupleIJNS5_1CILi1EEES8_S8_EEENS6_IJNS7_ILi128EEENS7_ILi160EEESA_EEELi128ENS_12float_e4m3_tEfNS_4arch4Sm90ELb1ELb0ELb1ELb0ELb1ELb0ELb0ELb1ELb1ELb1ELb0ELb0EEENS1_21CollectiveEpilogueFwdINS6_IJSA_SA_SB_EEES9_NS_10bfloat16_tESF_Li256ELb0ELb1ELb0ELb1EEENS1_30DynamicPersistentTileSchedulerILi256ELi128ELb0ELb1ELb1EEEEEEEEEvNT_6ParamsE)
        /*004c*/ 	.short	0x0380
        /*004e*/ 	.short	0x0a80


	//----- nvinfo : EIATTR_SW_WAR
	.align		4
.L_146:
        /*0050*/ 	.byte	0x04, 0x36
        /*0052*/ 	.short	(.L_148 - .L_147)
.L_147:
        /*0054*/ 	.word	0x00000008
.L_148:


//--------------------- .nv.info._ZN7cutlass13device_kernelIN5flash11enable_sm90INS1_16FlashAttnFwdSm90INS1_25CollectiveMainloopFwdSm90ILi2EN4cute5tupleIJNS5_1CILi1EEES8_S8_EEENS6_IJNS7_ILi128EEENS7_ILi160EEESA_EEELi128ENS_12float_e4m3_tEfNS_4arch4Sm90ELb1ELb0ELb1ELb1ELb1ELb0ELb0ELb1ELb1ELb1ELb0ELb0EEENS1_21CollectiveEpilogueFwdINS6_IJSA_SA_SB_EEES9_NS_10bfloat16_tESF_Li256ELb1ELb1ELb0ELb1EEENS1_36VarlenDynamicPersistentTileSchedulerILi128ELi160ELi256ELi128ELb0ELb1ELb1ELb1ELb1ELb1EEEEEEEEEvNT_6ParamsE --------------------------
	.section	.nv.info._ZN7cutlass13device_kernelIN5flash11enable_sm90INS1_16FlashAttnFwdSm90INS1_25CollectiveMainloopFwdSm90ILi2EN4cute5tupleIJNS5_1CILi1EEES8_S8_EEENS6_IJNS7_ILi128EEENS7_ILi160EEESA_EEELi128ENS_12float_e4m3_tEfNS_4arch4Sm90ELb1ELb0ELb1ELb1ELb1ELb0ELb0ELb1ELb1ELb1ELb0ELb0EEENS1_21CollectiveEpilogueFwdINS6_IJSA_SA_SB_EEES9_NS_10bfloat16_tESF_Li256ELb1ELb1ELb0ELb1EEENS1_36VarlenDynamicPersistentTileSchedulerILi128ELi160ELi256ELi128ELb0ELb1ELb1ELb1ELb1ELb1EEEEEEEEEvNT_6ParamsE,"",@"SHT_CUDA_INFO"
	.sectionflags	@""
	.align	4


	//----- nvinfo : EIATTR_CUDA_API_VERSION
	.align		4
        /*0000*/ 	.byte	0x04, 0x37
        /*0002*/ 	.short	(.L_150 - .L_149)
.L_149:
        /*0004*/ 	.word	0x00000082


	//----- nvinfo : EIATTR_KPARAM_INFO
	.align		4
.L_150:
        /*0008*/ 	.byte	0x04, 0x17
        /*000a*/ 	.short	(.L_152 - .L_151)
.L_151:
        /*000c*/ 	.word	0x00000000
        /*0010*/ 	.short	0x0000
        /*0012*/ 	.short	0x0000
        /*0014*/ 	.byte	0x00, 0xf0, 0x01, 0x2a


	//----- nvinfo : EIATTR_SPARSE_MMA_MASK
	.align		4
.L_152:
        /*0018*/ 	.byte	0x03, 0x50
        /*001a*/ 	.short	0x0000


	//----- nvinfo : EIATTR_MAXREG_COUNT
	.align		4
        /*001c*/ 	.byte	0x03, 0x1b
        /*001e*/ 	.short	0x00a8


	//----- nvinfo : EIATTR_MERCURY_ISA_VERSION
	.align		4
        /*0020*/ 	.byte	0x03, 0x5f
        /*0022*/ 	.short	0x0101


	//----- nvinfo : EIATTR_VRC_CTA_INIT_COUNT
	.align		4
        /*0024*/ 	.byte	0x02, 0x4a
	.zero		1
	.zero		1


	//----- nvinfo : EIATTR_EXIT_INSTR_OFFSETS
	.align		4
        /*0028*/ 	.byte	0x04, 0x1c
        /*002a*/ 	.short	(.L_154 - .L_153)


	//   ....[0]....
.L_153:
        /*002c*/ 	.word	0x00000010


	//----- nvinfo : EIATTR_MAX_THREADS
	.align		4
.L_154:
        /*0030*/ 	.byte	0x04, 0x05
        /*0032*/ 	.short	(.L_156 - .L_155)
.L_155:
        /*0034*/ 	.word	0x00000180
        /*0038*/ 	.word	0x00000001
        /*003c*/ 	.word	0x00000001


	//----- nvinfo : EIATTR_CBANK_PARAM_SIZE
	.align		4
.L_156:
        /*0040*/ 	.byte	0x03, 0x19
        /*0042*/ 	.short	0x0a80


	//----- nvinfo : EIATTR_PARAM_CBANK
	.align		4
        /*0044*/ 	.byte	0x04, 0x0a
        /*0046*/ 	.short	(.L_158 - .L_157)
	.align		4
.L_157:
        /*0048*/ 	.word	index@(.nv.constant0._ZN7cutlass13device_kernelIN5flash11enable_sm90INS1_16FlashAttnFwdSm90INS1_25CollectiveMainloopFwdSm90ILi2EN4cute5tupleIJNS5_1CILi1EEES8_S8_EEENS6_IJNS7_ILi128EEENS7_ILi160EEESA_EEELi128ENS_12float_e4m3_tEfNS_4arch4Sm90ELb1ELb0ELb1ELb1ELb1ELb0ELb0ELb1ELb1ELb1ELb0ELb0EEENS1_21CollectiveEpilogueFwdINS6_IJSA_SA_SB_EEES9_NS_10bfloat16_tESF_Li256ELb1ELb1ELb0ELb1EEENS1_36VarlenDynamicPersistentTileSchedulerILi128ELi160ELi256ELi128ELb0ELb1ELb1ELb1ELb1ELb1EEEEEEEEEvNT_6ParamsE)
        /*004c*/ 	.short	0x0380
        /*004e*/ 	.short	0x0a80


	//----- nvinfo : EIATTR_SW_WAR
	.align		4
.L_158:
        /*0050*/ 	.byte	0x04, 0x36
        /*0052*/ 	.short	(.L_160 - .L_159)
.L_159:
        /*0054*/ 	.word	0x00000008
.L_160:


//--------------------- .nv.info._ZN7cutlass13device_kernelIN5flash11enable_sm90INS1_16FlashAttnFwdSm90INS1_25CollectiveMainloopFwdSm90ILi2EN4cute5tupleIJNS5_1CILi1EEES8_S8_EEENS6_IJNS7_ILi128EEENS7_ILi160EEESA_EEELi128ENS_12float_e4m3_tEfNS_4arch4Sm90ELb1ELb0ELb1ELb1ELb1ELb1ELb0ELb1ELb1ELb1ELb0ELb0EEENS1_21CollectiveEpilogueFwdINS6_IJSA_SA_SB_EEES9_NS_10bfloat16_tESF_Li256ELb1ELb1ELb0ELb1EEENS1_36VarlenDynamicPersistentTileSchedulerILi128ELi160ELi256ELi128ELb0ELb1ELb1ELb1ELb1ELb1EEEEEEEEEvNT_6ParamsE --------------------------
	.section	.nv.info._ZN7cutlass13device_kernelIN5flash11enable_sm90INS1_16FlashAttnFwdSm90INS1_25CollectiveMainloopFwdSm90ILi2EN4cute5tupleIJNS5_1CILi1EEES8_S8_EEENS6_IJNS7_ILi128EEENS7_ILi160EEESA_EEELi128ENS_12float_e4m3_tEfNS_4arch4Sm90ELb1ELb0ELb1ELb1ELb1ELb1ELb0ELb1ELb1ELb1ELb0ELb0EEENS1_21CollectiveEpilogueFwdINS6_IJSA_SA_SB_EEES9_NS_10bfloat16_tESF_Li256ELb1ELb1ELb0ELb1EEENS1_36VarlenDynamicPersistentTileSchedulerILi128ELi160ELi256ELi128ELb0ELb1ELb1ELb1ELb1ELb1EEEEEEEEEvNT_6ParamsE,"",@"SHT_CUDA_INFO"
	.sectionflags	@""
	.align	4


	//----- nvinfo : EIATTR_CUDA_API_VERSION
	.align		4
        /*0000*/ 	.byte	0x04, 0x37
        /*0002*/ 	.short	(.L_162 - .L_161)
.L_161:
        /*0004*/ 	.word	0x00000082


	//----- nvinfo : EIATTR_KPARAM_INFO
	.align		4
.L_162:
        /*0008*/ 	.byte	0x04, 0x17
        /*000a*/ 	.short	(.L_164 - .L_163)
.L_163:
        /*000c*/ 	.word	0x00000000
        /*0010*/ 	.short	0x0000
        /*0012*/ 	.short	0x0000
        /*0014*/ 	.byte	0x00, 0xf0, 0x01, 0x2a


	//----- nvinfo : EIATTR_SPARSE_MMA_MASK
	.align		4
.L_164:
        /*0018*/ 	.byte	0x03, 0x50
        /*001a*/ 	.short	0x0000


	//----- nvinfo : EIATTR_MAXREG_COUNT
	.align		4
        /*001c*/ 	.byte	0x03, 0x1b
        /*001e*/ 	.short	0x00a8


	//----- nvinfo : EIATTR_MERCURY_ISA_VERSION
	.align		4
        /*0020*/ 	.byte	0x03, 0x5f
        /*0022*/ 	.short	0x0101


	//----- nvinfo : EIATTR_VRC_CTA_INIT_COUNT
	.align		4
        /*0024*/ 	.byte	0x02, 0x4a
	.zero		1
	.zero		1


	//----- nvinfo : EIATTR_EXIT_INSTR_OFFSETS
	.align		4
        /*0028*/ 	.byte	0x04, 0x1c
        /*002a*/ 	.short	(.L_166 - .L_165)


	//   ....[0]....
.L_165:
        /*002c*/ 	.word	0x00000010


	//----- nvinfo : EIATTR_MAX_THREADS
	.align		4
.L_166:
        /*0030*/ 	.byte	0x04, 0x05
        /*0032*/ 	.short	(.L_168 - .L_167)
.L_167:
        /*0034*/ 	.word	0x00000180
        /*0038*/ 	.word	0x00000001
        /*003c*/ 	.word	0x00000001


	//----- nvinfo : EIATTR_CBANK_PARAM_SIZE
	.align		4
.L_168:
        /*0040*/ 	.byte	0x03, 0x19
        /*0042*/ 	.short	0x0a80


	//----- nvinfo : EIATTR_PARAM_CBANK
	.align		4
        /*0044*/ 	.byte	0x04, 0x0a
        /*0046*/ 	.short	(.L_170 - .L_169)
	.align		4
.L_169:
        /*0048*/ 	.word	index@(.nv.constant0._ZN7cutlass13device_kernelIN5flash11enable_sm90INS1_16FlashAttnFwdSm90INS1_25CollectiveMainloopFwdSm90ILi2EN4cute5tupleIJNS5_1CILi1EEES8_S8_EEENS6_IJNS7_ILi128EEENS7_ILi160EEESA_EEELi128ENS_12float_e4m3_tEfNS_4arch4Sm90ELb1ELb0ELb1ELb1ELb1ELb1ELb0ELb1ELb1ELb1ELb0ELb0EEENS1_21CollectiveEpilogueFwdINS6_IJSA_SA_SB_EEES9_NS_10bfloat16_tESF_Li256ELb1ELb1ELb0ELb1EEENS1_36VarlenDynamicPersistentTileSchedulerILi128ELi160ELi256ELi128ELb0ELb1ELb1ELb1ELb1ELb1EEEEEEEEEvNT_6ParamsE)
        /*004c*/ 	.short	0x0380
        /*004e*/ 	.short	0x0a80


	//----- nvinfo : EIATTR_SW_WAR
	.align		4
.L_170:
        /*0050*/ 	.byte	0x04, 0x36
        /*0052*/ 	.short	(.L_172 - .L_171)
.L_171:
        /*0054*/ 	.word	0x00000008
.L_172:


//--------------------- .nv.callgraph             --------------------------
	.section	.nv.callgraph,"",@"SHT_CUDA_CALLGRAPH"
	.align	4
	.sectionentsize	8
	.align		4
        /*0000*/ 	.word	0x00000000
	.align		4
        /*0004*/ 	.word	0xffffffff
	.align		4
        /*0008*/ 	.word	0x00000000
	.align		4
        /*000c*/ 	.word	0xfffffffe
	.align		4
        /*0010*/ 	.word	0x00000000
	.align		4
        /*0014*/ 	.word	0xfffffffd
	.align		4
        /*0018*/ 	.word	0x00000000
	.align		4
        /*001c*/ 	.word	0xfffffffc


//--------------------- .nv.constant4             --------------------------
	.section	.nv.constant4,"a",@progbits
	.align	8
	.align		8
.nv.constant4:
        /*0000*/ 	.dword	_ZN80_INTERNAL_81de5d5f_44_flash_fwd_hdim128_e4m3_paged_softcap_sm90_cu_f3e6f9ee_29424cuda3std3__45__cpo5beginE
	.align		8
        /*0008*/ 	.dword	_ZN80_INTERNAL_81de5d5f_44_flash_fwd_hdim128_e4m3_paged_softcap_sm90_cu_f3e6f9ee_29424cuda3std3__45__cpo3endE
	.align		8
        /*0010*/ 	.dword	_ZN80_INTERNAL_81de5d5f_44_flash_fwd_hdim128_e4m3_paged_softcap_sm90_cu_f3e6f9ee_29424cuda3std3__45__cpo6cbeginE
	.align		8
        /*0018*/ 	.dword	_ZN80_INTERNAL_81de5d5f_44_flash_fwd_hdim128_e4m3_paged_softcap_sm90_cu_f3e6f9ee_29424cuda3std3__45__cpo4cendE
	.align		8
        /*0020*/ 	.dword	_ZN80_INTERNAL_81de5d5f_44_flash_fwd_hdim128_e4m3_paged_softcap_sm90_cu_f3e6f9ee_29424cuda3std3__482_GLOBAL__N__81de5d5f_44_flash_fwd_hdim128_e4m3_paged_softcap_sm90_cu_f3e6f9ee_29426ignoreE
	.align		8
        /*0028*/ 	.dword	_ZN80_INTERNAL_81de5d5f_44_flash_fwd_hdim128_e4m3_paged_softcap_sm90_cu_f3e6f9ee_29424cuda3std3__419piecewise_constructE
	.align		8
        /*0030*/ 	.dword	_ZN80_INTERNAL_81de5d5f_44_flash_fwd_hdim128_e4m3_paged_softcap_sm90_cu_f3e6f9ee_29424cuda3std3__48in_placeE
	.align		8
        /*0038*/ 	.dword	_ZN80_INTERNAL_81de5d5f_44_flash_fwd_hdim128_e4m3_paged_softcap_sm90_cu_f3e6f9ee_29424cuda3std6ranges3__45__cpo4swapE
	.align		8
        /*0040*/ 	.dword	_ZN80_INTERNAL_81de5d5f_44_flash_fwd_hdim128_e4m3_paged_softcap_sm90_cu_f3e6f9ee_29424cuda3std6ranges3__45__cpo9iter_moveE
	.align		8
        /*0048*/ 	.dword	_ZN80_INTERNAL_81de5d5f_44_flash_fwd_hdim128_e4m3_paged_softcap_sm90_cu_f3e6f9ee_29424cute7productE
	.align		8
        /*0050*/ 	.dword	_ZN80_INTERNAL_81de5d5f_44_flash_fwd_hdim128_e4m3_paged_softcap_sm90_cu_f3e6f9ee_29424cute1_E


//--------------------- .text._ZN7cutlass13device_kernelIN5flash11enable_sm90INS1_16FlashAttnFwdSm90INS1_25CollectiveMainloopFwdSm90ILi2EN4cute5tupleIJNS5_1CILi1EEES8_S8_EEENS6_IJNS7_ILi128EEENS7_ILi160EEESA_EEELi128ENS_12float_e4m3_tEfNS_4arch4Sm90ELb0ELb0ELb1ELb0ELb1ELb0ELb0ELb1ELb1ELb1ELb0ELb0EEENS1_21CollectiveEpilogueFwdINS6_IJSA_SA_SB_EEES9_NS_10bfloat16_tESF_Li256ELb0ELb1ELb0ELb1EEENS1_29StaticPersistentTileSchedulerILb0EEEEEEEEEvNT_6ParamsE --------------------------
	.section	.text._ZN7cutlass13device_kernelIN5flash11enable_sm90INS1_16FlashAttnFwdSm90INS1_25CollectiveMainloopFwdSm90ILi2EN4cute5tupleIJNS5_1CILi1EEES8_S8_EEENS6_IJNS7_ILi128EEENS7_ILi160EEESA_EEELi128ENS_12float_e4m3_tEfNS_4arch4Sm90ELb0ELb0ELb1ELb0ELb1ELb0ELb0ELb1ELb1ELb1ELb0ELb0EEENS1_21CollectiveEpilogueFwdINS6_IJSA_SA_SB_EEES9_NS_10bfloat16_tESF_Li256ELb0ELb1ELb0ELb1EEENS1_29StaticPersistentTileSchedulerILb0EEEEEEEEEvNT_6ParamsE,"ax",@progbits
	.align	128
.text._ZN7cutlass13device_kernelIN5flash11enable_sm90INS1_16FlashAttnFwdSm90INS1_25CollectiveMainloopFwdSm90ILi2EN4cute5tupleIJNS5_1CILi1EEES8_S8_EEENS6_IJNS7_ILi128EEENS7_ILi160EEESA_EEELi128ENS_12float_e4m3_tEfNS_4arch4Sm90ELb0ELb0ELb1ELb0ELb1ELb0ELb0ELb1ELb1ELb1ELb0ELb0EEENS1_21CollectiveEpilogueFwdINS6_IJSA_SA_SB_EEES9_NS_10bfloat16_tESF_Li256ELb0ELb1ELb0ELb1EEENS1_29StaticPersistentTileSchedulerILb0EEEEEEEEEvNT_6ParamsE:
        .type           _ZN7cutlass13device_kernelIN5flash11enable_sm90INS1_16FlashAttnFwdSm90INS1_25CollectiveMainloopFwdSm90ILi2EN4cute5tupleIJNS5_1CILi1EEES8_S8_EEENS6_IJNS7_ILi128EEENS7_ILi160EEESA_EEELi128ENS_12float_e4m3_tEfNS_4arch4Sm90ELb0ELb0ELb1ELb0ELb1ELb0ELb0ELb1ELb1ELb1ELb0ELb0EEENS1_21CollectiveEpilogueFwdINS6_IJSA_SA_SB_EEES9_NS_10bfloat16_tESF_Li256ELb0ELb1ELb0ELb1EEENS1_29StaticPersistentTileSchedulerILb0EEEEEEEEEvNT_6ParamsE,@function
        .size           _ZN7cutlass13device_kernelIN5flash11enable_sm90INS1_16FlashAttnFwdSm90INS1_25CollectiveMainloopFwdSm90ILi2EN4cute5tupleIJNS5_1CILi1EEES8_S8_EEENS6_IJNS7_ILi128EEENS7_ILi160EEESA_EEELi128ENS_12float_e4m3_tEfNS_4arch4Sm90ELb0ELb0ELb1ELb0ELb1ELb0ELb0ELb1ELb1ELb1ELb0ELb0EEENS1_21CollectiveEpilogueFwdINS6_IJSA_SA_SB_EEES9_NS_10bfloat16_tESF_Li256ELb0ELb1ELb0ELb1EEENS1_29StaticPersistentTileSchedulerILb0EEEEEEEEEvNT_6ParamsE,(.L_x_9 - _ZN7cutlass13device_kernelIN5flash11enable_sm90INS1_16FlashAttnFwdSm90INS1_25CollectiveMainloopFwdSm90ILi2EN4cute5tupleIJNS5_1CILi1EEES8_S8_EEENS6_IJNS7_ILi128EEENS7_ILi160EEESA_EEELi128ENS_12float_e4m3_tEfNS_4arch4Sm90ELb0ELb0ELb1ELb0ELb1ELb0ELb0ELb1ELb1ELb1ELb0ELb0EEENS1_21CollectiveEpilogueFwdINS6_IJSA_SA_SB_EEES9_NS_10bfloat16_tESF_Li256ELb0ELb1ELb0ELb1EEENS1_29StaticPersistentTileSchedulerILb0EEEEEEEEEvNT_6ParamsE)
        .other          _ZN7cutlass13device_kernelIN5flash11enable_sm90INS1_16FlashAttnFwdSm90INS1_25CollectiveMainloopFwdSm90ILi2EN4cute5tupleIJNS5_1CILi1EEES8_S8_EEENS6_IJNS7_ILi128EEENS7_ILi160EEESA_EEELi128ENS_12float_e4m3_tEfNS_4arch4Sm90ELb0ELb0ELb1ELb0ELb1ELb0ELb0ELb1ELb1ELb1ELb0ELb0EEENS1_21CollectiveEpilogueFwdINS6_IJSA_SA_SB_EEES9_NS_10bfloat16_tESF_Li256ELb0ELb1ELb0ELb1EEENS1_29StaticPersistentTileSchedulerILb0EEEEEEEEEvNT_6ParamsE,@"STO_CUDA_ENTRY STV_DEFAULT"
_ZN7cutlass13device_kernelIN5flash11enable_sm90INS1_16FlashAttnFwdSm90INS1_25CollectiveMainloopFwdSm90ILi2EN4cute5tupleIJNS5_1CILi1EEES8_S8_EEENS6_IJNS7_ILi128EEENS7_ILi160EEESA_EEELi128ENS_12float_e4m3_tEfNS_4arch4Sm90ELb0ELb0ELb1ELb0ELb1ELb0ELb0ELb1ELb1ELb1ELb0ELb0EEENS1_21CollectiveEpilogueFwdINS6_IJSA_SA_SB_EEES9_NS_10bfloat16_tESF_Li256ELb0ELb1ELb0ELb1EEENS1_29StaticPersistentTileSchedulerILb0EEEEEEEEEvNT_6ParamsE:
[----:B------:R-:W-:Y:S01]  /*0000*/  LDC R1, c[0x0][0x37c] ;  /* 0x0000df00ff017b82 */ /* 0x000fe20000000800 */
[----:B------:R-:W-:Y:S05]  /*0010*/  EXIT ;  /* 0x000000000000794d */ /* 0x000fea0003800000 */
.L_x_0:
[----:B------:R-:W-:-:S00]  /*0020*/  BRA `(.L_x_0) ;  /* 0xfffffffc00fc7947 */ /* 0x000fc0000383ffff */
[----:B------:R-:W-:-:S00]  /*0030*/  NOP ;  /* 0x0000000000007918 */ /* 0x000fc00000000000 */
        /* <DEDUP_REMOVED lines=12> */
.L_x_9:


//--------------------- .text._ZN7cutlass13device_kernelIN5flash11enable_sm90INS1_16FlashAttnFwdSm90INS1_25CollectiveMainloopFwdSm90ILi2EN4cute5tupleIJNS5_1CILi1EEES8_S8_EEENS6_IJNS7_ILi128EEENS7_ILi160EEESA_EEELi128ENS_12float_e4m3_tEfNS_4arch4Sm90ELb0ELb0ELb1ELb1ELb1ELb0ELb0ELb1ELb1ELb1ELb0ELb0EEENS1_21CollectiveEpilogueFwdINS6_IJSA_SA_SB_EEES9_NS_10bfloat16_tESF_Li256ELb1ELb1ELb0ELb1EEENS1_36VarlenDynamicPersistentTileSchedulerILi128ELi160ELi256ELi128ELb0ELb1ELb1ELb0ELb1ELb1EEEEEEEEEvNT_6ParamsE --------------------------
	.section	.text._ZN7cutlass13device_kernelIN5flash11enable_sm90INS1_16FlashAttnFwdSm90INS1_25CollectiveMainloopFwdSm90ILi2EN4cute5tupleIJNS5_1CILi1EEES8_S8_EEENS6_IJNS7_ILi128EEENS7_ILi160EEESA_EEELi128ENS_12float_e4m3_tEfNS_4arch4Sm90ELb0ELb0ELb1ELb1ELb1ELb0ELb0ELb1ELb1ELb1ELb0ELb0EEENS1_21CollectiveEpilogueFwdINS6_IJSA_SA_SB_EEES9_NS_10bfloat16_tESF_Li256ELb1ELb1ELb0ELb1EEENS1_36VarlenDynamicPersistentTileSchedulerILi128ELi160ELi256ELi128ELb0ELb1ELb1ELb0ELb1ELb1EEEEEEEEEvNT_6ParamsE,"ax",@progbits
	.align	128
.text._ZN7cutlass13device_kernelIN5flash11enable_sm90INS1_16FlashAttnFwdSm90INS1_25CollectiveMainloopFwdSm90ILi2EN4cute5tupleIJNS5_1CILi1EEES8_S8_EEENS6_IJNS7_ILi128EEENS7_ILi160EEESA_EEELi128ENS_12float_e4m3_tEfNS_4arch4Sm90ELb0ELb0ELb1ELb1ELb1ELb0ELb0ELb1ELb1ELb1ELb0ELb0EEENS1_21CollectiveEpilogueFwdINS6_IJSA_SA_SB_EEES9_NS_10bfloat16_tESF_Li256ELb1ELb1ELb0ELb1EEENS1_36VarlenDynamicPersistentTileSchedulerILi128ELi160ELi256ELi128ELb0ELb1ELb1ELb0ELb1ELb1EEEEEEEEEvNT_6ParamsE:
        .type           _ZN7cutlass13device_kernelIN5flash11enable_sm90INS1_16FlashAttnFwdSm90INS1_25CollectiveMainloopFwdSm90ILi2EN4cute5tupleIJNS5_1CILi1EEES8_S8_EEENS6_IJNS7_ILi128EEENS7_ILi160EEESA_EEELi128ENS_12float_e4m3_tEfNS_4arch4Sm90ELb0ELb0ELb1ELb1ELb1ELb0ELb0ELb1ELb1ELb1ELb0ELb0EEENS1_21CollectiveEpilogueFwdINS6_IJSA_SA_SB_EEES9_NS_10bfloat16_tESF_Li256ELb1ELb1ELb0ELb1EEENS1_36VarlenDynamicPersistentTileSchedulerILi128ELi160ELi256ELi128ELb0ELb1ELb1ELb0ELb1ELb1EEEEEEEEEvNT_6ParamsE,@function
        .size           _ZN7cutlass13device_kernelIN5flash11enable_sm90INS1_16FlashAttnFwdSm90INS1_25CollectiveMainloopFwdSm90ILi2EN4cute5tupleIJNS5_1CILi1EEES8_S8_EEENS6_IJNS7_ILi128EEENS7_ILi160EEESA_EEELi128ENS_12float_e4m3_tEfNS_4arch4Sm90ELb0ELb0ELb1ELb1ELb1ELb0ELb0ELb1ELb1ELb1ELb0ELb0EEENS1_21CollectiveEpilogueFwdINS6_IJSA_SA_SB_EEES9_NS_10bfloat16_tESF_Li256ELb1ELb1ELb0ELb1EEENS1_36VarlenDynamicPersistentTileSchedulerILi128ELi160ELi256ELi128ELb0ELb1ELb1ELb0ELb1ELb1EEEEEEEEEvNT_6ParamsE,(.L_x_10 - _ZN7cutlass13device_kernelIN5flash11enable_sm90INS1_16FlashAttnFwdSm90INS1_25CollectiveMainloopFwdSm90ILi2EN4cute5tupleIJNS5_1CILi1EEES8_S8_EEENS6_IJNS7_ILi128EEENS7_ILi160EEESA_EEELi128ENS_12float_e4m3_tEfNS_4arch4Sm90ELb0ELb0ELb1ELb1ELb1ELb0ELb0ELb1ELb1ELb1ELb0ELb0EEENS1_21CollectiveEpilogueFwdINS6_IJSA_SA_SB_EEES9_NS_10bfloat16_tESF_Li256ELb1ELb1ELb0ELb1EEENS1_36VarlenDynamicPersistentTileSchedulerILi128ELi160ELi256ELi128ELb0ELb1ELb1ELb0ELb1ELb1EEEEEEEEEvNT_6ParamsE)
        .other          _ZN7cutlass13device_kernelIN5flash11enable_sm90INS1_16FlashAttnFwdSm90INS1_25CollectiveMainloopFwdSm90ILi2EN4cute5tupleIJNS5_1CILi1EEES8_S8_EEENS6_IJNS7_ILi128EEENS7_ILi160EEESA_EEELi128ENS_12float_e4m3_tEfNS_4arch4Sm90ELb0ELb0ELb1ELb1ELb1ELb0ELb0ELb1ELb1ELb1ELb0ELb0EEENS1_21CollectiveEpilogueFwdINS6_IJSA_SA_SB_EEES9_NS_10bfloat16_tESF_Li256ELb1ELb1ELb0ELb1EEENS1_36VarlenDynamicPersistentTileSchedulerILi128ELi160ELi256ELi128ELb0ELb1ELb1ELb0ELb1ELb1EEEEEEEEEvNT_6ParamsE,@"STO_CUDA_ENTRY STV_DEFAULT"
_ZN7cutlass13device_kernelIN5flash11enable_sm90INS1_16FlashAttnFwdSm90INS1_25CollectiveMainloopFwdSm90ILi2EN4cute5tupleIJNS5_1CILi1EEES8_S8_EEENS6_IJNS7_ILi128EEENS7_ILi160EEESA_EEELi128ENS_12float_e4m3_tEfNS_4arch4Sm90ELb0ELb0ELb1ELb1ELb1ELb0ELb0ELb1ELb1ELb1ELb0ELb0EEENS1_21CollectiveEpilogueFwdINS6_IJSA_SA_SB_EEES9_NS_10bfloat16_tESF_Li256ELb1ELb1ELb0ELb1EEENS1_36VarlenDynamicPersistentTileSchedulerILi128ELi160ELi256ELi128ELb0ELb1ELb1ELb0ELb1ELb1EEEEEEEEEvNT_6ParamsE:
[----:B------:R-:W-:Y:S01]  /*0000*/  LDC R1, c[0x0][0x37c] ;  /* 0x0000df00ff017b82 */ /* 0x000fe20000000800 */
[----:B------:R-:W-:Y:S05]  /*0010*/  EXIT ;  /* 0x000000000000794d */ /* 0x000fea0003800000 */
.L_x_1:
        /* <DEDUP_REMOVED lines=14> */
.L_x_10:


//--------------------- .text._ZN7cutlass13device_kernelIN5flash11enable_sm90INS1_16FlashAttnFwdSm90INS1_25CollectiveMainloopFwdSm90ILi2EN4cute5tupleIJNS5_1CILi1EEES8_S8_EEENS6_IJNS7_ILi128EEENS7_ILi160EEESA_EEELi128ENS_12float_e4m3_tEfNS_4arch4Sm90ELb0ELb0ELb1ELb1ELb1ELb1ELb0ELb1ELb1ELb1ELb0ELb0EEENS1_21CollectiveEpilogueFwdINS6_IJSA_SA_SB_EEES9_NS_10bfloat16_tESF_Li256ELb1ELb1ELb0ELb1EEENS1_36VarlenDynamicPersistentTileSchedulerILi128ELi160ELi256ELi128ELb0ELb1ELb1ELb0ELb1ELb1EEEEEEEEEvNT_6ParamsE --------------------------
	.section	.text._ZN7cutlass13device_kernelIN5flash11enable_sm90INS1_16FlashAttnFwdSm90INS1_25CollectiveMainloopFwdSm90ILi2EN4cute5tupleIJNS5_1CILi1EEES8_S8_EEENS6_IJNS7_ILi128EEENS7_ILi160EEESA_EEELi128ENS_12float_e4m3_tEfNS_4arch4Sm90ELb0ELb0ELb1ELb1ELb1ELb1ELb0ELb1ELb1ELb1ELb0ELb0EEENS1_21CollectiveEpilogueFwdINS6_IJSA_SA_SB_EEES9_NS_10bfloat16_tESF_Li256ELb1ELb1ELb0ELb1EEENS1_36VarlenDynamicPersistentTileSchedulerILi128ELi160ELi256ELi128ELb0ELb1ELb1ELb0ELb1ELb1EEEEEEEEEvNT_6ParamsE,"ax",@progbits
	.align	128
.text._ZN7cutlass13device_kernelIN5flash11enable_sm90INS1_16FlashAttnFwdSm90INS1_25CollectiveMainloopFwdSm90ILi2EN4cute5tupleIJNS5_1CILi1EEES8_S8_EEENS6_IJNS7_ILi128EEENS7_ILi160EEESA_EEELi128ENS_12float_e4m3_tEfNS_4arch4Sm90ELb0ELb0ELb1ELb1ELb1ELb1ELb0ELb1ELb1ELb1ELb0ELb0EEENS1_21CollectiveEpilogueFwdINS6_IJSA_SA_SB_EEES9_NS_10bfloat16_tESF_Li256ELb1ELb1ELb0ELb1EEENS1_36VarlenDynamicPersistentTileSchedulerILi128ELi160ELi256ELi128ELb0ELb1ELb1ELb0ELb1ELb1EEEEEEEEEvNT_6ParamsE:
        .type           _ZN7cutlass13device_kernelIN5flash11enable_sm90INS1_16FlashAttnFwdSm90INS1_25CollectiveMainloopFwdSm90ILi2EN4cute5tupleIJNS5_1CILi1EEES8_S8_EEENS6_IJNS7_ILi128EEENS7_ILi160EEESA_EEELi128ENS_12float_e4m3_tEfNS_4arch4Sm90ELb0ELb0ELb1ELb1ELb1ELb1ELb0ELb1ELb1ELb1ELb0ELb0EEENS1_21CollectiveEpilogueFwdINS6_IJSA_SA_SB_EEES9_NS_10bfloat16_tESF_Li256ELb1ELb1ELb0ELb1EEENS1_36VarlenDynamicPersistentTileSchedulerILi128ELi160ELi256ELi128ELb0ELb1ELb1ELb0ELb1ELb1EEEEEEEEEvNT_6ParamsE,@function
        .size           _ZN7cutlass13device_kernelIN5flash11enable_sm90INS1_16FlashAttnFwdSm90INS1_25CollectiveMainloopFwdSm90ILi2EN4cute5tupleIJNS5_1CILi1EEES8_S8_EEENS6_IJNS7_ILi128EEENS7_ILi160EEESA_EEELi128ENS_12float_e4m3_tEfNS_4arch4Sm90ELb0ELb0ELb1ELb1ELb1ELb1ELb0ELb1ELb1ELb1ELb0ELb0EEENS1_21CollectiveEpilogueFwdINS6_IJSA_SA_SB_EEES9_NS_10bfloat16_tESF_Li256ELb1ELb1ELb0ELb1EEENS1_36VarlenDynamicPersistentTileSchedulerILi128ELi160ELi256ELi128ELb0ELb1ELb1ELb0ELb1ELb1EEEEEEEEEvNT_6ParamsE,(.L_x_11 - _ZN7cutlass13device_kernelIN5flash11enable_sm90INS1_16FlashAttnFwdSm90INS1_25CollectiveMainloopFwdSm90ILi2EN4cute5tupleIJNS5_1CILi1EEES8_S8_EEENS6_IJNS7_ILi128EEENS7_ILi160EEESA_EEELi128ENS_12float_e4m3_tEfNS_4arch4Sm90ELb0ELb0ELb1ELb1ELb1ELb1ELb0ELb1ELb1ELb1ELb0ELb0EEENS1_21CollectiveEpilogueFwdINS6_IJSA_SA_SB_EEES9_NS_10bfloat16_tESF_Li256ELb1ELb1ELb0ELb1EEENS1_36VarlenDynamicPersistentTileSchedulerILi128ELi160ELi256ELi128ELb0ELb1ELb1ELb0ELb1ELb1EEEEEEEEEvNT_6ParamsE)
        .other          _ZN7cutlass13device_kernelIN5flash11enable_sm90INS1_16FlashAttnFwdSm90INS1_25CollectiveMainloopFwdSm90ILi2EN4cute5tupleIJNS5_1CILi1EEES8_S8_EEENS6_IJNS7_ILi128EEENS7_ILi160EEESA_EEELi128ENS_12float_e4m3_tEfNS_4arch4Sm90ELb0ELb0ELb1ELb1ELb1ELb1ELb0ELb1ELb1ELb1ELb0ELb0EEENS1_21CollectiveEpilogueFwdINS6_IJSA_SA_SB_EEES9_NS_10bfloat16_tESF_Li256ELb1ELb1ELb0ELb1EEENS1_36VarlenDynamicPersistentTileSchedulerILi128ELi160ELi256ELi128ELb0ELb1ELb1ELb0ELb1ELb1EEEEEEEEEvNT_6ParamsE,@"STO_CUDA_ENTRY STV_DEFAULT"
_ZN7cutlass13device_kernelIN5flash11enable_sm90INS1_16FlashAttnFwdSm90INS1_25CollectiveMainloopFwdSm90ILi2EN4cute5tupleIJNS5_1CILi1EEES8_S8_EEENS6_IJNS7_ILi128EEENS7_ILi160EEESA_EEELi128ENS_12float_e4m3_tEfNS_4arch4Sm90ELb0ELb0ELb1ELb1ELb1ELb1ELb0ELb1ELb1ELb1ELb0ELb0EEENS1_21CollectiveEpilogueFwdINS6_IJSA_SA_SB_EEES9_NS_10bfloat16_tESF_Li256ELb1ELb1ELb0ELb1EEENS1_36VarlenDynamicPersistentTileSchedulerILi128ELi160ELi256ELi128ELb0ELb1ELb1ELb0ELb1ELb1EEEEEEEEEvNT_6ParamsE:
[----:B------:R-:W-:Y:S01]  /*0000*/  LDC R1, c[0x0][0x37c] ;  /* 0x0000df00ff017b82 */ /* 0x000fe20000000800 */
[----:B------:R-:W-:Y:S05]  /*0010*/  EXIT ;  /* 0x000000000000794d */ /* 0x000fea0003800000 */
.L_x_2:
        /* <DEDUP_REMOVED lines=14> */
.L_x_11:


//--------------------- .text._ZN7cutlass13device_kernelIN5flash11enable_sm90INS1_16FlashAttnFwdSm90INS1_25CollectiveMainloopFwdSm90ILi2EN4cute5tupleIJNS5_1CILi1EEES8_S8_EEENS6_IJNS7_ILi128EEENS7_ILi160EEESA_EEELi128ENS_12float_e4m3_tEfNS_4arch4Sm90ELb0ELb1ELb1ELb0ELb1ELb0ELb0ELb1ELb1ELb1ELb0ELb0EEENS1_21CollectiveEpilogueFwdINS6_IJSA_SA_SB_EEES9_NS_10bfloat16_tESF_Li256ELb0ELb1ELb0ELb1EEENS1_30DynamicPersistentTileSchedulerILi256ELi128ELb0ELb1ELb1EEEEEEEEEvNT_6ParamsE --------------------------
	.section	.text._ZN7cutlass13device_kernelIN5flash11enable_sm90INS1_16FlashAttnFwdSm90INS1_25CollectiveMainloopFwdSm90ILi2EN4cute5tupleIJNS5_1CILi1EEES8_S8_EEENS6_IJNS7_ILi128EEENS7_ILi160EEESA_EEELi128ENS_12float_e4m3_tEfNS_4arch4Sm90ELb0ELb1ELb1ELb0ELb1ELb0ELb0ELb1ELb1ELb1ELb0ELb0EEENS1_21CollectiveEpilogueFwdINS6_IJSA_SA_SB_EEES9_NS_10bfloat16_tESF_Li256ELb0ELb1ELb0ELb1EEENS1_30DynamicPersistentTileSchedulerILi256ELi128ELb0ELb1ELb1EEEEEEEEEvNT_6ParamsE,"ax",@progbits
	.align	128
.text._ZN7cutlass13device_kernelIN5flash11enable_sm90INS1_16FlashAttnFwdSm90INS1_25CollectiveMainloopFwdSm90ILi2EN4cute5tupleIJNS5_1CILi1EEES8_S8_EEENS6_IJNS7_ILi128EEENS7_ILi160EEESA_EEELi128ENS_12float_e4m3_tEfNS_4arch4Sm90ELb0ELb1ELb1ELb0ELb1ELb0ELb0ELb1ELb1ELb1ELb0ELb0EEENS1_21CollectiveEpilogueFwdINS6_IJSA_SA_SB_EEES9_NS_10bfloat16_tESF_Li256ELb0ELb1ELb0ELb1EEENS1_30DynamicPersistentTileSchedulerILi256ELi128ELb0ELb1ELb1EEEEEEEEEvNT_6ParamsE:
        .type           _ZN7cutlass13device_kernelIN5flash11enable_sm90INS1_16FlashAttnFwdSm90INS1_25CollectiveMainloopFwdSm90ILi2EN4cute5tupleIJNS5_1CILi1EEES8_S8_EEENS6_IJNS7_ILi128EEENS7_ILi160EEESA_EEELi128ENS_12float_e4m3_tEfNS_4arch4Sm90ELb0ELb1ELb1ELb0ELb1ELb0ELb0ELb1ELb1ELb1ELb0ELb0EEENS1_21CollectiveEpilogueFwdINS6_IJSA_SA_SB_EEES9_NS_10bfloat16_tESF_Li256ELb0ELb1ELb0ELb1EEENS1_30DynamicPersistentTileSchedulerILi256ELi128ELb0ELb1ELb1EEEEEEEEEvNT_6ParamsE,@function
        .size           _ZN7cutlass13device_kernelIN5flash11enable_sm90INS1_16FlashAttnFwdSm90INS1_25CollectiveMainloopFwdSm90ILi2EN4cute5tupleIJNS5_1CILi1EEES8_S8_EEENS6_IJNS7_ILi128EEENS7_ILi160EEESA_EEELi128ENS_12float_e4m3_tEfNS_4arch4Sm90ELb0ELb1ELb1ELb0ELb1ELb0ELb0ELb1ELb1ELb1ELb0ELb0EEENS1_21CollectiveEpilogueFwdINS6_IJSA_SA_SB_EEES9_NS_10bfloat16_tESF_Li256ELb0ELb1ELb0ELb1EEENS1_30DynamicPersistentTileSchedulerILi256ELi128ELb0ELb1ELb1EEEEEEEEEvNT_6ParamsE,(.L_x_12 - _ZN7cutlass13device_kernelIN5flash11enable_sm90INS1_16FlashAttnFwdSm90INS1_25CollectiveMainloopFwdSm90ILi2EN4cute5tupleIJNS5_1CILi1EEES8_S8_EEENS6_IJNS7_ILi128EEENS7_ILi160EEESA_EEELi128ENS_12float_e4m3_tEfNS_4arch4Sm90ELb0ELb1ELb1ELb0ELb1ELb0ELb0ELb1ELb1ELb1ELb0ELb0EEENS1_21CollectiveEpilogueFwdINS6_IJSA_SA_SB_EEES9_NS_10bfloat16_tESF_Li256ELb0ELb1ELb0ELb1EEENS1_30DynamicPersistentTileSchedulerILi256ELi128ELb0ELb1ELb1EEEEEEEEEvNT_6ParamsE)
        .other          _ZN7cutlass13device_kernelIN5flash11enable_sm90INS1_16FlashAttnFwdSm90INS1_25CollectiveMainloopFwdSm90ILi2EN4cute5tupleIJNS5_1CILi1EEES8_S8_EEENS6_IJNS7_ILi128EEENS7_ILi160EEESA_EEELi128ENS_12float_e4m3_tEfNS_4arch4Sm90ELb0ELb1ELb1ELb0ELb1ELb0ELb0ELb1ELb1ELb1ELb0ELb0EEENS1_21CollectiveEpilogueFwdINS6_IJSA_SA_SB_EEES9_NS_10bfloat16_tESF_Li256ELb0ELb1ELb0ELb1EEENS1_30DynamicPersistentTileSchedulerILi256ELi128ELb0ELb1ELb1EEEEEEEEEvNT_6ParamsE,@"STO_CUDA_ENTRY STV_DEFAULT"
_ZN7cutlass13device_kernelIN5flash11enable_sm90INS1_16FlashAttnFwdSm90INS1_25CollectiveMainloopFwdSm90ILi2EN4cute5tupleIJNS5_1CILi1EEES8_S8_EEENS6_IJNS7_ILi128EEENS7_ILi160EEESA_EEELi128ENS_12float_e4m3_tEfNS_4arch4Sm90ELb0ELb1ELb1ELb0ELb1ELb0ELb0ELb1ELb1ELb1ELb0ELb0EEENS1_21CollectiveEpilogueFwdINS6_IJSA_SA_SB_EEES9_NS_10bfloat16_tESF_Li256ELb0ELb1ELb0ELb1EEENS1_30DynamicPersistentTileSchedulerILi256ELi128ELb0ELb1ELb1EEEEEEEEEvNT_6ParamsE:
[----:B------:R-:W-:Y:S01]  /*0000*/  LDC R1, c[0x0][0x37c] ;  /* 0x0000df00ff017b82 */ /* 0x000fe20000000800 */
[----:B------:R-:W-:Y:S05]  /*0010*/  EXIT ;  /* 0x000000000000794d */ /* 0x000fea0003800000 */
.L_x_3:
        /* <DEDUP_REMOVED lines=14> */
.L_x_12:


//--------------------- .text._ZN7cutlass13device_kernelIN5flash11enable_sm90INS1_16FlashAttnFwdSm90INS1_25CollectiveMainloopFwdSm90ILi2EN4cute5tupleIJNS5_1CILi1EEES8_S8_EEENS6_IJNS7_ILi128EEENS7_ILi160EEESA_EEELi128ENS_12float_e4m3_tEfNS_4arch4Sm90ELb0ELb1ELb1ELb1ELb1ELb0ELb0ELb1ELb1ELb1ELb0ELb0EEENS1_21CollectiveEpilogueFwdINS6_IJSA_SA_SB_EEES9_NS_10bfloat16_tESF_Li256ELb1ELb1ELb0ELb1EEENS1_36VarlenDynamicPersistentTileSchedulerILi128ELi160ELi256ELi128ELb0ELb1ELb1ELb1ELb0ELb1EEEEEEEEEvNT_6ParamsE --------------------------
	.section	.text._ZN7cutlass13device_kernelIN5flash11enable_sm90INS1_16FlashAttnFwdSm90INS1_25CollectiveMainloopFwdSm90ILi2EN4cute5tupleIJNS5_1CILi1EEES8_S8_EEENS6_IJNS7_ILi128EEENS7_ILi160EEESA_EEELi128ENS_12float_e4m3_tEfNS_4arch4Sm90ELb0ELb1ELb1ELb1ELb1ELb0ELb0ELb1ELb1ELb1ELb0ELb0EEENS1_21CollectiveEpilogueFwdINS6_IJSA_SA_SB_EEES9_NS_10bfloat16_tESF_Li256ELb1ELb1ELb0ELb1EEENS1_36VarlenDynamicPersistentTileSchedulerILi128ELi160ELi256ELi128ELb0ELb1ELb1ELb1ELb0ELb1EEEEEEEEEvNT_6ParamsE,"ax",@progbits
	.align	128
.text._ZN7cutlass13device_kernelIN5flash11enable_sm90INS1_16FlashAttnFwdSm90INS1_25CollectiveMainloopFwdSm90ILi2EN4cute5tupleIJNS5_1CILi1EEES8_S8_EEENS6_IJNS7_ILi128EEENS7_ILi160EEESA_EEELi128ENS_12float_e4m3_tEfNS_4arch4Sm90ELb0ELb1ELb1ELb1ELb1ELb0ELb0ELb1ELb1ELb1ELb0ELb0EEENS1_21CollectiveEpilogueFwdINS6_IJSA_SA_SB_EEES9_NS_10bfloat16_tESF_Li256ELb1ELb1ELb0ELb1EEENS1_36VarlenDynamicPersistentTileSchedulerILi128ELi160ELi256ELi128ELb0ELb1ELb1ELb1ELb0ELb1EEEEEEEEEvNT_6ParamsE:
        .type           _ZN7cutlass13device_kernelIN5flash11enable_sm90INS1_16FlashAttnFwdSm90INS1_25CollectiveMainloopFwdSm90ILi2EN4cute5tupleIJNS5_1CILi1EEES8_S8_EEENS6_IJNS7_ILi128EEENS7_ILi160EEESA_EEELi128ENS_12float_e4m3_tEfNS_4arch4Sm90ELb0ELb1ELb1ELb1ELb1ELb0ELb0ELb1ELb1ELb1ELb0ELb0EEENS1_21CollectiveEpilogueFwdINS6_IJSA_SA_SB_EEES9_NS_10bfloat16_tESF_Li256ELb1ELb1ELb0ELb1EEENS1_36VarlenDynamicPersistentTileSchedulerILi128ELi160ELi256ELi128ELb0ELb1ELb1ELb1ELb0ELb1EEEEEEEEEvNT_6ParamsE,@function
        .size           _ZN7cutlass13device_kernelIN5flash11enable_sm90INS1_16FlashAttnFwdSm90INS1_25CollectiveMainloopFwdSm90ILi2EN4cute5tupleIJNS5_1CILi1EEES8_S8_EEENS6_IJNS7_ILi128EEENS7_ILi160EEESA_EEELi128ENS_12float_e4m3_tEfNS_4arch4Sm90ELb0ELb1ELb1ELb1ELb1ELb0ELb0ELb1ELb1ELb1ELb0ELb0EEENS1_21CollectiveEpilogueFwdINS6_IJSA_SA_SB_EEES9_NS_10bfloat16_tESF_Li256ELb1ELb1ELb0ELb1EEENS1_36VarlenDynamicPersistentTileSchedulerILi128ELi160ELi256ELi128ELb0ELb1ELb1ELb1ELb0ELb1EEEEEEEEEvNT_6ParamsE,(.L_x_13 - _ZN7cutlass13device_kernelIN5flash11enable_sm90INS1_16FlashAttnFwdSm90INS1_25CollectiveMainloopFwdSm90ILi2EN4cute5tupleIJNS5_1CILi1EEES8_S8_EEENS6_IJNS7_ILi128EEENS7_ILi160EEESA_EEELi128ENS_12float_e4m3_tEfNS_4arch4Sm90ELb0ELb1ELb1ELb1ELb1ELb0ELb0ELb1ELb1ELb1ELb0ELb0EEENS1_21CollectiveEpilogueFwdINS6_IJSA_SA_SB_EEES9_NS_10bfloat16_tESF_Li256ELb1ELb1ELb0ELb1EEENS1_36VarlenDynamicPersistentTileSchedulerILi128ELi160ELi256ELi128ELb0ELb1ELb1ELb1ELb0ELb1EEEEEEEEEvNT_6ParamsE)
        .other          _ZN7cutlass13device_kernelIN5flash11enable_sm90INS1_16FlashAttnFwdSm90INS1_25CollectiveMainloopFwdSm90ILi2EN4cute5tupleIJNS5_1CILi1EEES8_S8_EEENS6_IJNS7_ILi128EEENS7_ILi160EEESA_EEELi128ENS_12float_e4m3_tEfNS_4arch4Sm90ELb0ELb1ELb1ELb1ELb1ELb0ELb0ELb1ELb1ELb1ELb0ELb0EEENS1_21CollectiveEpilogueFwdINS6_IJSA_SA_SB_EEES9_NS_10bfloat16_tESF_Li256ELb1ELb1ELb0ELb1EEENS1_36VarlenDynamicPersistentTileSchedulerILi128ELi160ELi256ELi128ELb0ELb1ELb1ELb1ELb0ELb1EEEEEEEEEvNT_6ParamsE,@"STO_CUDA_ENTRY STV_DEFAULT"
_ZN7cutlass13device_kernelIN5flash11enable_sm90INS1_16FlashAttnFwdSm90INS1_25CollectiveMainloopFwdSm90ILi2EN4cute5tupleIJNS5_1CILi1EEES8_S8_EEENS6_IJNS7_ILi128EEENS7_ILi160EEESA_EEELi128ENS_12float_e4m3_tEfNS_4arch4Sm90ELb0ELb1ELb1ELb1ELb1ELb0ELb0ELb1ELb1ELb1ELb0ELb0EEENS1_21CollectiveEpilogueFwdINS6_IJSA_SA_SB_EEES9_NS_10bfloat16_tESF_Li256ELb1ELb1ELb0ELb1EEENS1_36VarlenDynamicPersistentTileSchedulerILi128ELi160ELi256ELi128ELb0ELb1ELb1ELb1ELb0ELb1EEEEEEEEEvNT_6ParamsE:
[----:B------:R-:W-:Y:S01]  /*0000*/  LDC R1, c[0x0][0x37c] ;  /* 0x0000df00ff017b82 */ /* 0x000fe20000000800 */
[----:B------:R-:W-:Y:S05]  /*0010*/  EXIT ;  /* 0x000000000000794d */ /* 0x000fea0003800000 */
.L_x_4:
        /* <DEDUP_REMOVED lines=14> */
.L_x_13:


//--------------------- .text._ZN7cutlass13device_kernelIN5flash11enable_sm90INS1_16FlashAttnFwdSm90INS1_25CollectiveMainloopFwdSm90ILi2EN4cute5tupleIJNS5_1CILi1EEES8_S8_EEENS6_IJNS7_ILi128EEENS7_ILi160EEESA_EEELi128ENS_12float_e4m3_tEfNS_4arch4Sm90ELb0ELb1ELb1ELb1ELb1ELb1ELb0ELb1ELb1ELb1ELb0ELb0EEENS1_21CollectiveEpilogueFwdINS6_IJSA_SA_SB_EEES9_NS_10bfloat16_tESF_Li256ELb1ELb1ELb0ELb1EEENS1_36VarlenDynamicPersistentTileSchedulerILi128ELi160ELi256ELi128ELb0ELb1ELb1ELb1ELb0ELb1EEEEEEEEEvNT_6ParamsE --------------------------
	.section	.text._ZN7cutlass13device_kernelIN5flash11enable_sm90INS1_16FlashAttnFwdSm90INS1_25CollectiveMainloopFwdSm90ILi2EN4cute5tupleIJNS5_1CILi1EEES8_S8_EEENS6_IJNS7_ILi128EEENS7_ILi160EEESA_EEELi128ENS_12float_e4m3_tEfNS_4arch4Sm90ELb0ELb1ELb1ELb1ELb1ELb1ELb0ELb1ELb1ELb1ELb0ELb0EEENS1_21CollectiveEpilogueFwdINS6_IJSA_SA_SB_EEES9_NS_10bfloat16_tESF_Li256ELb1ELb1ELb0ELb1EEENS1_36VarlenDynamicPersistentTileSchedulerILi128ELi160ELi256ELi128ELb0ELb1ELb1ELb1ELb0ELb1EEEEEEEEEvNT_6ParamsE,"ax",@progbits
	.align	128
.text._ZN7cutlass13device_kernelIN5flash11enable_sm90INS1_16FlashAttnFwdSm90INS1_25CollectiveMainloopFwdSm90ILi2EN4cute5tupleIJNS5_1CILi1EEES8_S8_EEENS6_IJNS7_ILi128EEENS7_ILi160EEESA_EEELi128ENS_12float_e4m3_tEfNS_4arch4Sm90ELb0ELb1ELb1ELb1ELb1ELb1ELb0ELb1ELb1ELb1ELb0ELb0EEENS1_21CollectiveEpilogueFwdINS6_IJSA_SA_SB_EEES9_NS_10bfloat16_tESF_Li256ELb1ELb1ELb0ELb1EEENS1_36VarlenDynamicPersistentTileSchedulerILi128ELi160ELi256ELi128ELb0ELb1ELb1ELb1ELb0ELb1EEEEEEEEEvNT_6ParamsE:
        .type           _ZN7cutlass13device_kernelIN5flash11enable_sm90INS1_16FlashAttnFwdSm90INS1_25CollectiveMainloopFwdSm90ILi2EN4cute5tupleIJNS5_1CILi1EEES8_S8_EEENS6_IJNS7_ILi128EEENS7_ILi160EEESA_EEELi128ENS_12float_e4m3_tEfNS_4arch4Sm90ELb0ELb1ELb1ELb1ELb1ELb1ELb0ELb1ELb1ELb1ELb0ELb0EEENS1_21CollectiveEpilogueFwdINS6_IJSA_SA_SB_EEES9_NS_10bfloat16_tESF_Li256ELb1ELb1ELb0ELb1EEENS1_36VarlenDynamicPersistentTileSchedulerILi128ELi160ELi256ELi128ELb0ELb1ELb1ELb1ELb0ELb1EEEEEEEEEvNT_6ParamsE,@function
        .size           _ZN7cutlass13device_kernelIN5flash11enable_sm90INS1_16FlashAttnFwdSm90INS1_25CollectiveMainloopFwdSm90ILi2EN4cute5tupleIJNS5_1CILi1EEES8_S8_EEENS6_IJNS7_ILi128EEENS7_ILi160EEESA_EEELi128ENS_12float_e4m3_tEfNS_4arch4Sm90ELb0ELb1ELb1ELb1ELb1ELb1ELb0ELb1ELb1ELb1ELb0ELb0EEENS1_21CollectiveEpilogueFwdINS6_IJSA_SA_SB_EEES9_NS_10bfloat16_tESF_Li256ELb1ELb1ELb0ELb1EEENS1_36VarlenDynamicPersistentTileSchedulerILi128ELi160ELi256ELi128ELb0ELb1ELb1ELb1ELb0ELb1EEEEEEEEEvNT_6ParamsE,(.L_x_14 - _ZN7cutlass13device_kernelIN5flash11enable_sm90INS1_16FlashAttnFwdSm90INS1_25CollectiveMainloopFwdSm90ILi2EN4cute5tupleIJNS5_1CILi1EEES8_S8_EEENS6_IJNS7_ILi128EEENS7_ILi160EEESA_EEELi128ENS_12float_e4m3_tEfNS_4arch4Sm90ELb0ELb1ELb1ELb1ELb1ELb1ELb0ELb1ELb1ELb1ELb0ELb0EEENS1_21CollectiveEpilogueFwdINS6_IJSA_SA_SB_EEES9_NS_10bfloat16_tESF_Li256ELb1ELb1ELb0ELb1EEENS1_36VarlenDynamicPersistentTileSchedulerILi128ELi160ELi256ELi128ELb0ELb1ELb1ELb1ELb0ELb1EEEEEEEEEvNT_6ParamsE)
        .other          _ZN7cutlass13device_kernelIN5flash11enable_sm90INS1_16FlashAttnFwdSm90INS1_25CollectiveMainloopFwdSm90ILi2EN4cute5tupleIJNS5_1CILi1EEES8_S8_EEENS6_IJNS7_ILi128EEENS7_ILi160EEESA_EEELi128ENS_12float_e4m3_tEfNS_4arch4Sm90ELb0ELb1ELb1ELb1ELb1ELb1ELb0ELb1ELb1ELb1ELb0ELb0EEENS1_21CollectiveEpilogueFwdINS6_IJSA_SA_SB_EEES9_NS_10bfloat16_tESF_Li256ELb1ELb1ELb0ELb1EEENS1_36VarlenDynamicPersistentTileSchedulerILi128ELi160ELi256ELi128ELb0ELb1ELb1ELb1ELb0ELb1EEEEEEEEEvNT_6ParamsE,@"STO_CUDA_ENTRY STV_DEFAULT"
_ZN7cutlass13device_kernelIN5flash11enable_sm90INS1_16FlashAttnFwdSm90INS1_25CollectiveMainloopFwdSm90ILi2EN4cute5tupleIJNS5_1CILi1EEES8_S8_EEENS6_IJNS7_ILi128EEENS7_ILi160EEESA_EEELi128ENS_12float_e4m3_tEfNS_4arch4Sm90ELb0ELb1ELb1ELb1ELb1ELb1ELb0ELb1ELb1ELb1ELb0ELb0EEENS1_21CollectiveEpilogueFwdINS6_IJSA_SA_SB_EEES9_NS_10bfloat16_tESF_Li256ELb1ELb1ELb0ELb1EEENS1_36VarlenDynamicPersistentTileSchedulerILi128ELi160ELi256ELi128ELb0ELb1ELb1ELb1ELb0ELb1EEEEEEEEEvNT_6ParamsE:
[----:B------:R-:W-:Y:S01]  /*0000*/  LDC R1, c[0x0][0x37c] ;  /* 0x0000df00ff017b82 */ /* 0x000fe20000000800 */
[----:B------:R-:W-:Y:S05]  /*0010*/  EXIT ;  /* 0x000000000000794d */ /* 0x000fea0003800000 */
.L_x_5:
        /* <DEDUP_REMOVED lines=14> */
.L_x_14:


//--------------------- .text._ZN7cutlass13device_kernelIN5flash11enable_sm90INS1_16FlashAttnFwdSm90INS1_25CollectiveMainloopFwdSm90ILi2EN4cute5tupleIJNS5_1CILi1EEES8_S8_EEENS6_IJNS7_ILi128EEENS7_ILi160EEESA_EEELi128ENS_12float_e4m3_tEfNS_4arch4Sm90ELb1ELb0ELb1ELb0ELb1ELb0ELb0ELb1ELb1ELb1ELb0ELb0EEENS1_21CollectiveEpilogueFwdINS6_IJSA_SA_SB_EEES9_NS_10bfloat16_tESF_Li256ELb0ELb1ELb0ELb1EEENS1_30DynamicPersistentTileSchedulerILi256ELi128ELb0ELb1ELb1EEEEEEEEEvNT_6ParamsE --------------------------
	.section	.text._ZN7cutlass13device_kernelIN5flash11enable_sm90INS1_16FlashAttnFwdSm90INS1_25CollectiveMainloopFwdSm90ILi2EN4cute5tupleIJNS5_1CILi1EEES8_S8_EEENS6_IJNS7_ILi128EEENS7_ILi160EEESA_EEELi128ENS_12float_e4m3_tEfNS_4arch4Sm90ELb1ELb0ELb1ELb0ELb1ELb0ELb0ELb1ELb1ELb1ELb0ELb0EEENS1_21CollectiveEpilogueFwdINS6_IJSA_SA_SB_EEES9_NS_10bfloat16_tESF_Li256ELb0ELb1ELb0ELb1EEENS1_30DynamicPersistentTileSchedulerILi256ELi128ELb0ELb1ELb1EEEEEEEEEvNT_6ParamsE,"ax",@progbits
	.align	128
.text._ZN7cutlass13device_kernelIN5flash11enable_sm90INS1_16FlashAttnFwdSm90INS1_25CollectiveMainloopFwdSm90ILi2EN4cute5tupleIJNS5_1CILi1EEES8_S8_EEENS6_IJNS7_ILi128EEENS7_ILi160EEESA_EEELi128ENS_12float_e4m3_tEfNS_4arch4Sm90ELb1ELb0ELb1ELb0ELb1ELb0ELb0ELb1ELb1ELb1ELb0ELb0EEENS1_21CollectiveEpilogueFwdINS6_IJSA_SA_SB_EEES9_NS_10bfloat16_tESF_Li256ELb0ELb1ELb0ELb1EEENS1_30DynamicPersistentTileSchedulerILi256ELi128ELb0ELb1ELb1EEEEEEEEEvNT_6ParamsE:
        .type           _ZN7cutlass13device_kernelIN5flash11enable_sm90INS1_16FlashAttnFwdSm90INS1_25CollectiveMainloopFwdSm90ILi2EN4cute5tupleIJNS5_1CILi1EEES8_S8_EEENS6_IJNS7_ILi128EEENS7_ILi160EEESA_EEELi128ENS_12float_e4m3_tEfNS_4arch4Sm90ELb1ELb0ELb1ELb0ELb1ELb0ELb0ELb1ELb1ELb1ELb0ELb0EEENS1_21CollectiveEpilogueFwdINS6_IJSA_SA_SB_EEES9_NS_10bfloat16_tESF_Li256ELb0ELb1ELb0ELb1EEENS1_30DynamicPersistentTileSchedulerILi256ELi128ELb0ELb1ELb1EEEEEEEEEvNT_6ParamsE,@function
        .size           _ZN7cutlass13device_kernelIN5flash11enable_sm90INS1_16FlashAttnFwdSm90INS1_25CollectiveMainloopFwdSm90ILi2EN4cute5tupleIJNS5_1CILi1EEES8_S8_EEENS6_IJNS7_ILi128EEENS7_ILi160EEESA_EEELi128ENS_12float_e4m3_tEfNS_4arch4Sm90ELb1ELb0ELb1ELb0ELb1ELb0ELb0ELb1ELb1ELb1ELb0ELb0EEENS1_21CollectiveEpilogueFwdINS6_IJSA_SA_SB_EEES9_NS_10bfloat16_tESF_Li256ELb0ELb1ELb0ELb1EEENS1_30DynamicPersistentTileSchedulerILi256ELi128ELb0ELb1ELb1EEEEEEEEEvNT_6ParamsE,(.L_x_15 - _ZN7cutlass13device_kernelIN5flash11enable_sm90INS1_16FlashAttnFwdSm90INS1_25CollectiveMainloopFwdSm90ILi2EN4cute5tupleIJNS5_1CILi1EEES8_S8_EEENS6_IJNS7_ILi128EEENS7_ILi160EEESA_EEELi128ENS_12float_e4m3_tEfNS_4arch4Sm90ELb1ELb0ELb1ELb0ELb1ELb0ELb0ELb1ELb1ELb1ELb0ELb0EEENS1_21CollectiveEpilogueFwdINS6_IJSA_SA_SB_EEES9_NS_10bfloat16_tESF_Li256ELb0ELb1ELb0ELb1EEENS1_30DynamicPersistentTileSchedulerILi256ELi128ELb0ELb1ELb1EEEEEEEEEvNT_6ParamsE)
        .other          _ZN7cutlass13device_kernelIN5flash11enable_sm90INS1_16FlashAttnFwdSm90INS1_25CollectiveMainloopFwdSm90ILi2EN4cute5tupleIJNS5_1CILi1EEES8_S8_EEENS6_IJNS7_ILi128EEENS7_ILi160EEESA_EEELi128ENS_12float_e4m3_tEfNS_4arch4Sm90ELb1ELb0ELb1ELb0ELb1ELb0ELb0ELb1ELb1ELb1ELb0ELb0EEENS1_21CollectiveEpilogueFwdINS6_IJSA_SA_SB_EEES9_NS_10bfloat16_tESF_Li256ELb0ELb1ELb0ELb1EEENS1_30DynamicPersistentTileSchedulerILi256ELi128ELb0ELb1ELb1EEEEEEEEEvNT_6ParamsE,@"STO_CUDA_ENTRY STV_DEFAULT"
_ZN7cutlass13device_kernelIN5flash11enable_sm90INS1_16FlashAttnFwdSm90INS1_25CollectiveMainloopFwdSm90ILi2EN4cute5tupleIJNS5_1CILi1EEES8_S8_EEENS6_IJNS7_ILi128EEENS7_ILi160EEESA_EEELi128ENS_12float_e4m3_tEfNS_4arch4Sm90ELb1ELb0ELb1ELb0ELb1ELb0ELb0ELb1ELb1ELb1ELb0ELb0EEENS1_21CollectiveEpilogueFwdINS6_IJSA_SA_SB_EEES9_NS_10bfloat16_tESF_Li256ELb0ELb1ELb0ELb1EEENS1_30DynamicPersistentTileSchedulerILi256ELi128ELb0ELb1ELb1EEEEEEEEEvNT_6ParamsE:
[----:B------:R-:W-:Y:S01]  /*0000*/  LDC R1, c[0x0][0x37c] ;  /* 0x0000df00ff017b82 */ /* 0x000fe20000000800 */
[----:B------:R-:W-:Y:S05]  /*0010*/  EXIT ;  /* 0x000000000000794d */ /* 0x000fea0003800000 */
.L_x_6:
        /* <DEDUP_REMOVED lines=14> */
.L_x_15:


//--------------------- .text._ZN7cutlass13device_kernelIN5flash11enable_sm90INS1_16FlashAttnFwdSm90INS1_25CollectiveMainloopFwdSm90ILi2EN4cute5tupleIJNS5_1CILi1EEES8_S8_EEENS6_IJNS7_ILi128EEENS7_ILi160EEESA_EEELi128ENS_12float_e4m3_tEfNS_4arch4Sm90ELb1ELb0ELb1ELb1ELb1ELb0ELb0ELb1ELb1ELb1ELb0ELb0EEENS1_21CollectiveEpilogueFwdINS6_IJSA_SA_SB_EEES9_NS_10bfloat16_tESF_Li256ELb1ELb1ELb0ELb1EEENS1_36VarlenDynamicPersistentTileSchedulerILi128ELi160ELi256ELi128ELb0ELb1ELb1ELb1ELb1ELb1EEEEEEEEEvNT_6ParamsE --------------------------
	.section	.text._ZN7cutlass13device_kernelIN5flash11enable_sm90INS1_16FlashAttnFwdSm90INS1_25CollectiveMainloopFwdSm90ILi2EN4cute5tupleIJNS5_1CILi1EEES8_S8_EEENS6_IJNS7_ILi128EEENS7_ILi160EEESA_EEELi128ENS_12float_e4m3_tEfNS_4arch4Sm90ELb1ELb0ELb1ELb1ELb1ELb0ELb0ELb1ELb1ELb1ELb0ELb0EEENS1_21CollectiveEpilogueFwdINS6_IJSA_SA_SB_EEES9_NS_10bfloat16_tESF_Li256ELb1ELb1ELb0ELb1EEENS1_36VarlenDynamicPersistentTileSchedulerILi128ELi160ELi256ELi128ELb0ELb1ELb1ELb1ELb1ELb1EEEEEEEEEvNT_6ParamsE,"ax",@progbits
	.align	128
.text._ZN7cutlass13device_kernelIN5flash11enable_sm90INS1_16FlashAttnFwdSm90INS1_25CollectiveMainloopFwdSm90ILi2EN4cute5tupleIJNS5_1CILi1EEES8_S8_EEENS6_IJNS7_ILi128EEENS7_ILi160EEESA_EEELi128ENS_12float_e4m3_tEfNS_4arch4Sm90ELb1ELb0ELb1ELb1ELb1ELb0ELb0ELb1ELb1ELb1ELb0ELb0EEENS1_21CollectiveEpilogueFwdINS6_IJSA_SA_SB_EEES9_NS_10bfloat16_tESF_Li256ELb1ELb1ELb0ELb1EEENS1_36VarlenDynamicPersistentTileSchedulerILi128ELi160ELi256ELi128ELb0ELb1ELb1ELb1ELb1ELb1EEEEEEEEEvNT_6ParamsE:
        .type           _ZN7cutlass13device_kernelIN5flash11enable_sm90INS1_16FlashAttnFwdSm90INS1_25CollectiveMainloopFwdSm90ILi2EN4cute5tupleIJNS5_1CILi1EEES8_S8_EEENS6_IJNS7_ILi128EEENS7_ILi160EEESA_EEELi128ENS_12float_e4m3_tEfNS_4arch4Sm90ELb1ELb0ELb1ELb1ELb1ELb0ELb0ELb1ELb1ELb1ELb0ELb0EEENS1_21CollectiveEpilogueFwdINS6_IJSA_SA_SB_EEES9_NS_10bfloat16_tESF_Li256ELb1ELb1ELb0ELb1EEENS1_36VarlenDynamicPersistentTileSchedulerILi128ELi160ELi256ELi128ELb0ELb1ELb1ELb1ELb1ELb1EEEEEEEEEvNT_6ParamsE,@function
        .size           _ZN7cutlass13device_kernelIN5flash11enable_sm90INS1_16FlashAttnFwdSm90INS1_25CollectiveMainloopFwdSm90ILi2EN4cute5tupleIJNS5_1CILi1EEES8_S8_EEENS6_IJNS7_ILi128EEENS7_ILi160EEESA_EEELi128ENS_12float_e4m3_tEfNS_4arch4Sm90ELb1ELb0ELb1ELb1ELb1ELb0ELb0ELb1ELb1ELb1ELb0ELb0EEENS1_21CollectiveEpilogueFwdINS6_IJSA_SA_SB_EEES9_NS_10bfloat16_tESF_Li256ELb1ELb1ELb0ELb1EEENS1_36VarlenDynamicPersistentTileSchedulerILi128ELi160ELi256ELi128ELb0ELb1ELb1ELb1ELb1ELb1EEEEEEEEEvNT_6ParamsE,(.L_x_16 - _ZN7cutlass13device_kernelIN5flash11enable_sm90INS1_16FlashAttnFwdSm90INS1_25CollectiveMainloopFwdSm90ILi2EN4cute5tupleIJNS5_1CILi1EEES8_S8_EEENS6_IJNS7_ILi128EEENS7_ILi160EEESA_EEELi128ENS_12float_e4m3_tEfNS_4arch4Sm90ELb1ELb0ELb1ELb1ELb1ELb0ELb0ELb1ELb1ELb1ELb0ELb0EEENS1_21CollectiveEpilogueFwdINS6_IJSA_SA_SB_EEES9_NS_10bfloat16_tESF_Li256ELb1ELb1ELb0ELb1EEENS1_36VarlenDynamicPersistentTileSchedulerILi128ELi160ELi256ELi128ELb0ELb1ELb1ELb1ELb1ELb1EEEEEEEEEvNT_6ParamsE)
        .other          _ZN7cutlass13device_kernelIN5flash11enable_sm90INS1_16FlashAttnFwdSm90INS1_25CollectiveMainloopFwdSm90ILi2EN4cute5tupleIJNS5_1CILi1EEES8_S8_EEENS6_IJNS7_ILi128EEENS7_ILi160EEESA_EEELi128ENS_12float_e4m3_tEfNS_4arch4Sm90ELb1ELb0ELb1ELb1ELb1ELb0ELb0ELb1ELb1ELb1ELb0ELb0EEENS1_21CollectiveEpilogueFwdINS6_IJSA_SA_SB_EEES9_NS_10bfloat16_tESF_Li256ELb1ELb1ELb0ELb1EEENS1_36VarlenDynamicPersistentTileSchedulerILi128ELi160ELi256ELi128ELb0ELb1ELb1ELb1ELb1ELb1EEEEEEEEEvNT_6ParamsE,@"STO_CUDA_ENTRY STV_DEFAULT"
_ZN7cutlass13device_kernelIN5flash11enable_sm90INS1_16FlashAttnFwdSm90INS1_25CollectiveMainloopFwdSm90ILi2EN4cute5tupleIJNS5_1CILi1EEES8_S8_EEENS6_IJNS7_ILi128EEENS7_ILi160EEESA_EEELi128ENS_12float_e4m3_tEfNS_4arch4Sm90ELb1ELb0ELb1ELb1ELb1ELb0ELb0ELb1ELb1ELb1ELb0ELb0EEENS1_21CollectiveEpilogueFwdINS6_IJSA_SA_SB_EEES9_NS_10bfloat16_tESF_Li256ELb1ELb1ELb0ELb1EEENS1_36VarlenDynamicPersistentTileSchedulerILi128ELi160ELi256ELi128ELb0ELb1ELb1ELb1ELb1ELb1EEEEEEEEEvNT_6ParamsE:
[----:B------:R-:W-:Y:S01]  /*0000*/  LDC R1, c[0x0][0x37c] ;  /* 0x0000df00ff017b82 */ /* 0x000fe20000000800 */
[----:B------:R-:W-:Y:S05]  /*0010*/  EXIT ;  /* 0x000000000000794d */ /* 0x000fea0003800000 */
.L_x_7:
        /* <DEDUP_REMOVED lines=14> */
.L_x_16:


//--------------------- .text._ZN7cutlass13device_kernelIN5flash11enable_sm90INS1_16FlashAttnFwdSm90INS1_25CollectiveMainloopFwdSm90ILi2EN4cute5tupleIJNS5_1CILi1EEES8_S8_EEENS6_IJNS7_ILi128EEENS7_ILi160EEESA_EEELi128ENS_12float_e4m3_tEfNS_4arch4Sm90ELb1ELb0ELb1ELb1ELb1ELb1ELb0ELb1ELb1ELb1ELb0ELb0EEENS1_21CollectiveEpilogueFwdINS6_IJSA_SA_SB_EEES9_NS_10bfloat16_tESF_Li256ELb1ELb1ELb0ELb1EEENS1_36VarlenDynamicPersistentTileSchedulerILi128ELi160ELi256ELi128ELb0ELb1ELb1ELb1ELb1ELb1EEEEEEEEEvNT_6ParamsE --------------------------
	.section	.text._ZN7cutlass13device_kernelIN5flash11enable_sm90INS1_16FlashAttnFwdSm90INS1_25CollectiveMainloopFwdSm90ILi2EN4cute5tupleIJNS5_1CILi1EEES8_S8_EEENS6_IJNS7_ILi128EEENS7_ILi160EEESA_EEELi128ENS_12float_e4m3_tEfNS_4arch4Sm90ELb1ELb0ELb1ELb1ELb1ELb1ELb0ELb1ELb1ELb1ELb0ELb0EEENS1_21CollectiveEpilogueFwdINS6_IJSA_SA_SB_EEES9_NS_10bfloat16_tESF_Li256ELb1ELb1ELb0ELb1EEENS1_36VarlenDynamicPersistentTileSchedulerILi128ELi160ELi256ELi128ELb0ELb1ELb1ELb1ELb1ELb1EEEEEEEEEvNT_6ParamsE,"ax",@progbits
	.align	128
.text._ZN7cutlass13device_kernelIN5flash11enable_sm90INS1_16FlashAttnFwdSm90INS1_25CollectiveMainloopFwdSm90ILi2EN4cute5tupleIJNS5_1CILi1EEES8_S8_EEENS6_IJNS7_ILi128EEENS7_ILi160EEESA_EEELi128ENS_12float_e4m3_tEfNS_4arch4Sm90ELb1ELb0ELb1ELb1ELb1ELb1ELb0ELb1ELb1ELb1ELb0ELb0EEENS1_21CollectiveEpilogueFwdINS6_IJSA_SA_SB_EEES9_NS_10bfloat16_tESF_Li256ELb1ELb1ELb0ELb1EEENS1_36VarlenDynamicPersistentTileSchedulerILi128ELi160ELi256ELi128ELb0ELb1ELb1ELb1ELb1ELb1EEEEEEEEEvNT_6ParamsE:
        .type           _ZN7cutlass13device_kernelIN5flash11enable_sm90INS1_16FlashAttnFwdSm90INS1_25CollectiveMainloopFwdSm90ILi2EN4cute5tupleIJNS5_1CILi1EEES8_S8_EEENS6_IJNS7_ILi128EEENS7_ILi160EEESA_EEELi128ENS_12float_e4m3_tEfNS_4arch4Sm90ELb1ELb0ELb1ELb1ELb1ELb1ELb0ELb1ELb1ELb1ELb0ELb0EEENS1_21CollectiveEpilogueFwdINS6_IJSA_SA_SB_EEES9_NS_10bfloat16_tESF_Li256ELb1ELb1ELb0ELb1EEENS1_36VarlenDynamicPersistentTileSchedulerILi128ELi160ELi256ELi128ELb0ELb1ELb1ELb1ELb1ELb1EEEEEEEEEvNT_6ParamsE,@function
        .size           _ZN7cutlass13device_kernelIN5flash11enable_sm90INS1_16FlashAttnFwdSm90INS1_25CollectiveMainloopFwdSm90ILi2EN4cute5tupleIJNS5_1CILi1EEES8_S8_EEENS6_IJNS7_ILi128EEENS7_ILi160EEESA_EEELi128ENS_12float_e4m3_tEfNS_4arch4Sm90ELb1ELb0ELb1ELb1ELb1ELb1ELb0ELb1ELb1ELb1ELb0ELb0EEENS1_21CollectiveEpilogueFwdINS6_IJSA_SA_SB_EEES9_NS_10bfloat16_tESF_Li256ELb1ELb1ELb0ELb1EEENS1_36VarlenDynamicPersistentTileSchedulerILi128ELi160ELi256ELi128ELb0ELb1ELb1ELb1ELb1ELb1EEEEEEEEEvNT_6ParamsE,(.L_x_17 - _ZN7cutlass13device_kernelIN5flash11enable_sm90INS1_16FlashAttnFwdSm90INS1_25CollectiveMainloopFwdSm90ILi2EN4cute5tupleIJNS5_1CILi1EEES8_S8_EEENS6_IJNS7_ILi128EEENS7_ILi160EEESA_EEELi128ENS_12float_e4m3_tEfNS_4arch4Sm90ELb1ELb0ELb1ELb1ELb1ELb1ELb0ELb1ELb1ELb1ELb0ELb0EEENS1_21CollectiveEpilogueFwdINS6_IJSA_SA_SB_EEES9_NS_10bfloat16_tESF_Li256ELb1ELb1ELb0ELb1EEENS1_36VarlenDynamicPersistentTileSchedulerILi128ELi160ELi256ELi128ELb0ELb1ELb1ELb1ELb1ELb1EEEEEEEEEvNT_6ParamsE)
        .other          _ZN7cutlass13device_kernelIN5flash11enable_sm90INS1_16FlashAttnFwdSm90INS1_25CollectiveMainloopFwdSm90ILi2EN4cute5tupleIJNS5_1CILi1EEES8_S8_EEENS6_IJNS7_ILi128EEENS7_ILi160EEESA_EEELi128ENS_12float_e4m3_tEfNS_4arch4Sm90ELb1ELb0ELb1ELb1ELb1ELb1ELb0ELb1ELb1ELb1ELb0ELb0EEENS1_21CollectiveEpilogueFwdINS6_IJSA_SA_SB_EEES9_NS_10bfloat16_tESF_Li256ELb1ELb1ELb0ELb1EEENS1_36VarlenDynamicPersistentTileSchedulerILi128ELi160ELi256ELi128ELb0ELb1ELb1ELb1ELb1ELb1EEEEEEEEEvNT_6ParamsE,@"STO_CUDA_ENTRY STV_DEFAULT"
_ZN7cutlass13device_kernelIN5flash11enable_sm90INS1_16FlashAttnFwdSm90INS1_25CollectiveMainloopFwdSm90ILi2EN4cute5tupleIJNS5_1CILi1EEES8_S8_EEENS6_IJNS7_ILi128EEENS7_ILi160EEESA_EEELi128ENS_12float_e4m3_tEfNS_4arch4Sm90ELb1ELb0ELb1ELb1ELb1ELb1ELb0ELb1ELb1ELb1ELb0ELb0EEENS1_21CollectiveEpilogueFwdINS6_IJSA_SA_SB_EEES9_NS_10bfloat16_tESF_Li256ELb1ELb1ELb0ELb1EEENS1_36VarlenDynamicPersistentTileSchedulerILi128ELi160ELi256ELi128ELb0ELb1ELb1ELb1ELb1ELb1EEEEEEEEEvNT_6ParamsE:
[----:B------:R-:W-:Y:S01]  /*0000*/  LDC R1, c[0x0][0x37c] ;  /* 0x0000df00ff017b82 */ /* 0x000fe20000000800 */
[----:B------:R-:W-:Y:S05]  /*0010*/  EXIT ;  /* 0x000000000000794d */ /* 0x000fea0003800000 */
.L_x_8:
        /* <DEDUP_REMOVED lines=14> */
.L_x_17:


//--------------------- .nv.shared.reserved.0     --------------------------
	.section	.nv.shared.reserved.0,"aw",@nobits
	.weak		__nv_reservedSMEM_offset_0_alias
	.size		__nv_reservedSMEM_offset_0_alias, 0, 64
	.other		__nv_reservedSMEM_offset_0_alias,@"STO_CUDA_RESERVED_SHARED STV_DEFAULT"
__nv_reservedSMEM_offset_0_alias:
	.zero		0
	.zero		64


//--------------------- .nv.global                --------------------------
	.section	.nv.global,"aw",@nobits
.nv.global:
	.type		_ZN80_INTERNAL_81de5d5f_44_flash_fwd_hdim128_e4m3_paged_softcap_sm90_cu_f3e6f9ee_29424cute1_E,@object
	.size		_ZN80_INTERNAL_81de5d5f_44_flash_fwd_hdim128_e4m3_paged_softcap_sm90_cu_f3e6f9ee_29424cute1_E,(_ZN80_INTERNAL_81de5d5f_44_flash_fwd_hdim128_e4m3_paged_softcap_sm90_cu_f3e6f9ee_29424cuda3std3__45__cpo6cbeginE - _ZN80_INTERNAL_81de5d5f_44_flash_fwd_hdim128_e4m3_paged_softcap_sm90_cu_f3e6f9ee_29424cute1_E)
_ZN80_INTERNAL_81de5d5f_44_flash_fwd_hdim128_e4m3_paged_softcap_sm90_cu_f3e6f9ee_29424cute1_E:
	.zero		1
	.type		_ZN80_INTERNAL_81de5d5f_44_flash_fwd_hdim128_e4m3_paged_softcap_sm90_cu_f3e6f9ee_29424cuda3std3__45__cpo6cbeginE,@object
	.size		_ZN80_INTERNAL_81de5d5f_44_flash_fwd_hdim128_e4m3_paged_softcap_sm90_cu_f3e6f9ee_29424cuda3std3__45__cpo6cbeginE,(_ZN80_INTERNAL_81de5d5f_44_flash_fwd_hdim128_e4m3_paged_softcap_sm90_cu_f3e6f9ee_29424cuda3std3__48in_placeE - _ZN80_INTERNAL_81de5d5f_44_flash_fwd_hdim128_e4m3_paged_softcap_sm90_cu_f3e6f9ee_29424cuda3std3__45__cpo6cbeginE)
_ZN80_INTERNAL_81de5d5f_44_flash_fwd_hdim128_e4m3_paged_softcap_sm90_cu_f3e6f9ee_29424cuda3std3__45__cpo6cbeginE:
	.zero		1
	.type		_ZN80_INTERNAL_81de5d5f_44_flash_fwd_hdim128_e4m3_paged_softcap_sm90_cu_f3e6f9ee_29424cuda3std3__48in_placeE,@object
	.size		_ZN80_INTERNAL_81de5d5f_44_flash_fwd_hdim128_e4m3_paged_softcap_sm90_cu_f3e6f9ee_29424cuda3std3__48in_placeE,(_ZN80_INTERNAL_81de5d5f_44_flash_fwd_hdim128_e4m3_paged_softcap_sm90_cu_f3e6f9ee_29424cuda3std6ranges3__45__cpo9iter_moveE - _ZN80_INTERNAL_81de5d5f_44_flash_fwd_hdim128_e4m3_paged_softcap_sm90_cu_f3e6f9ee_29424cuda3std3__48in_placeE)
_ZN80_INTERNAL_81de5d5f_44_flash_fwd_hdim128_e4m3_paged_softcap_sm90_cu_f3e6f9ee_29424cuda3std3__48in_placeE:
	.zero		1
	.type		_ZN80_INTERNAL_81de5d5f_44_flash_fwd_hdim128_e4m3_paged_softcap_sm90_cu_f3e6f9ee_29424cuda3std6ranges3__45__cpo9iter_moveE,@object
	.size		_ZN80_INTERNAL_81de5d5f_44_flash_fwd_hdim128_e4m3_paged_softcap_sm90_cu_f3e6f9ee_29424cuda3std6ranges3__45__cpo9iter_moveE,(_ZN80_INTERNAL_81de5d5f_44_flash_fwd_hdim128_e4m3_paged_softcap_sm90_cu_f3e6f9ee_29424cuda3std3__45__cpo5beginE - _ZN80_INTERNAL_81de5d5f_44_flash_fwd_hdim128_e4m3_paged_softcap_sm90_cu_f3e6f9ee_29424cuda3std6ranges3__45__cpo9iter_moveE)
_ZN80_INTERNAL_81de5d5f_44_flash_fwd_hdim128_e4m3_paged_softcap_sm90_cu_f3e6f9ee_29424cuda3std6ranges3__45__cpo9iter_moveE:
	.zero		1
	.type		_ZN80_INTERNAL_81de5d5f_44_flash_fwd_hdim128_e4m3_paged_softcap_sm90_cu_f3e6f9ee_29424cuda3std3__45__cpo5beginE,@object
	.size		_ZN80_INTERNAL_81de5d5f_44_flash_fwd_hdim128_e4m3_paged_softcap_sm90_cu_f3e6f9ee_29424cuda3std3__45__cpo5beginE,(_ZN80_INTERNAL_81de5d5f_44_flash_fwd_hdim128_e4m3_paged_softcap_sm90_cu_f3e6f9ee_29424cuda3std3__482_GLOBAL__N__81de5d5f_44_flash_fwd_hdim128_e4m3_paged_softcap_sm90_cu_f3e6f9ee_29426ignoreE - _ZN80_INTERNAL_81de5d5f_44_flash_fwd_hdim128_e4m3_paged_softcap_sm90_cu_f3e6f9ee_29424cuda3std3__45__cpo5beginE)
_ZN80_INTERNAL_81de5d5f_44_flash_fwd_hdim128_e4m3_paged_softcap_sm90_cu_f3e6f9ee_29424cuda3std3__45__cpo5beginE:
	.zero		1
	.type		_ZN80_INTERNAL_81de5d5f_44_flash_fwd_hdim128_e4m3_paged_softcap_sm90_cu_f3e6f9ee_29424cuda3std3__482_GLOBAL__N__81de5d5f_44_flash_fwd_hdim128_e4m3_paged_softcap_sm90_cu_f3e6f9ee_29426ignoreE,@object
	.size		_ZN80_INTERNAL_81de5d5f_44_flash_fwd_hdim128_e4m3_paged_softcap_sm90_cu_f3e6f9ee_29424cuda3std3__482_GLOBAL__N__81de5d5f_44_flash_fwd_hdim128_e4m3_paged_softcap_sm90_cu_f3e6f9ee_29426ignoreE,(_ZN80_INTERNAL_81de5d5f_44_flash_fwd_hdim128_e4m3_paged_softcap_sm90_cu_f3e6f9ee_29424cute7productE - _ZN80_INTERNAL_81de5d5f_44_flash_fwd_hdim128_e4m3_paged_softcap_sm90_cu_f3e6f9ee_29424cuda3std3__482_GLOBAL__N__81de5d5f_44_flash_fwd_hdim128_e4m3_paged_softcap_sm90_cu_f3e6f9ee_29426ignoreE)
_ZN80_INTERNAL_81de5d5f_44_flash_fwd_hdim128_e4m3_paged_softcap_sm90_cu_f3e6f9ee_29424cuda3std3__482_GLOBAL__N__81de5d5f_44_flash_fwd_hdim128_e4m3_paged_softcap_sm90_cu_f3e6f9ee_29426ignoreE:
	.zero		1
	.type		_ZN80_INTERNAL_81de5d5f_44_flash_fwd_hdim128_e4m3_paged_softcap_sm90_cu_f3e6f9ee_29424cute7productE,@object
	.size		_ZN80_INTERNAL_81de5d5f_44_flash_fwd_hdim128_e4m3_paged_softcap_sm90_cu_f3e6f9ee_29424cute7productE,(_ZN80_INTERNAL_81de5d5f_44_flash_fwd_hdim128_e4m3_paged_softcap_sm90_cu_f3e6f9ee_29424cuda3std3__45__cpo3endE - _ZN80_INTERNAL_81de5d5f_44_flash_fwd_hdim128_e4m3_paged_softcap_sm90_cu_f3e6f9ee_29424cute7productE)
_ZN80_INTERNAL_81de5d5f_44_flash_fwd_hdim128_e4m3_paged_softcap_sm90_cu_f3e6f9ee_29424cute7productE:
	.zero		1
	.type		_ZN80_INTERNAL_81de5d5f_44_flash_fwd_hdim128_e4m3_paged_softcap_sm90_cu_f3e6f9ee_29424cuda3std3__45__cpo3endE,@object
	.size		_ZN80_INTERNAL_81de5d5f_44_flash_fwd_hdim128_e4m3_paged_softcap_sm90_cu_f3e6f9ee_29424cuda3std3__45__cpo3endE,(_ZN80_INTERNAL_81de5d5f_44_flash_fwd_hdim128_e4m3_paged_softcap_sm90_cu_f3e6f9ee_29424cuda3std3__419piecewise_constructE - _ZN80_INTERNAL_81de5d5f_44_flash_fwd_hdim128_e4m3_paged_softcap_sm90_cu_f3e6f9ee_29424cuda3std3__45__cpo3endE)
_ZN80_INTERNAL_81de5d5f_44_flash_fwd_hdim128_e4m3_paged_softcap_sm90_cu_f3e6f9ee_29424cuda3std3__45__cpo3endE:
	.zero		1
	.type		_ZN80_INTERNAL_81de5d5f_44_flash_fwd_hdim128_e4m3_paged_softcap_sm90_cu_f3e6f9ee_29424cuda3std3__419piecewise_constructE,@object
	.size		_ZN80_INTERNAL_81de5d5f_44_flash_fwd_hdim128_e4m3_paged_softcap_sm90_cu_f3e6f9ee_29424cuda3std3__419piecewise_constructE,(_ZN80_INTERNAL_81de5d5f_44_flash_fwd_hdim128_e4m3_paged_softcap_sm90_cu_f3e6f9ee_29424cuda3std3__45__cpo4cendE - _ZN80_INTERNAL_81de5d5f_44_flash_fwd_hdim128_e4m3_paged_softcap_sm90_cu_f3e6f9ee_29424cuda3std3__419piecewise_constructE)
_ZN80_INTERNAL_81de5d5f_44_flash_fwd_hdim128_e4m3_paged_softcap_sm90_cu_f3e6f9ee_29424cuda3std3__419piecewise_constructE:
	.zero		1
	.type		_ZN80_INTERNAL_81de5d5f_44_flash_fwd_hdim128_e4m3_paged_softcap_sm90_cu_f3e6f9ee_29424cuda3std3__45__cpo4cendE,@object
	.size		_ZN80_INTERNAL_81de5d5f_44_flash_fwd_hdim128_e4m3_paged_softcap_sm90_cu_f3e6f9ee_29424cuda3std3__45__cpo4cendE,(_ZN80_INTERNAL_81de5d5f_44_flash_fwd_hdim128_e4m3_paged_softcap_sm90_cu_f3e6f9ee_29424cuda3std6ranges3__45__cpo4swapE - _ZN80_INTERNAL_81de5d5f_44_flash_fwd_hdim128_e4m3_paged_softcap_sm90_cu_f3e6f9ee_29424cuda3std3__45__cpo4cendE)
_ZN80_INTERNAL_81de5d5f_44_flash_fwd_hdim128_e4m3_paged_softcap_sm90_cu_f3e6f9ee_29424cuda3std3__45__cpo4cendE:
	.zero		1
	.type		_ZN80_INTERNAL_81de5d5f_44_flash_fwd_hdim128_e4m3_paged_softcap_sm90_cu_f3e6f9ee_29424cuda3std6ranges3__45__cpo4swapE,@object
	.size		_ZN80_INTERNAL_81de5d5f_44_flash_fwd_hdim128_e4m3_paged_softcap_sm90_cu_f3e6f9ee_29424cuda3std6ranges3__45__cpo4swapE,(.L_7 - _ZN80_INTERNAL_81de5d5f_44_flash_fwd_hdim128_e4m3_paged_softcap_sm90_cu_f3e6f9ee_29424cuda3std6ranges3__45__cpo4swapE)
_ZN80_INTERNAL_81de5d5f_44_flash_fwd_hdim128_e4m3_paged_softcap_sm90_cu_f3e6f9ee_29424cuda3std6ranges3__45__cpo4swapE:
	.zero		1
.L_7:


//--------------------- .nv.constant0._ZN7cutlass13device_kernelIN5flash11enable_sm90INS1_16FlashAttnFwdSm90INS1_25CollectiveMainloopFwdSm90ILi2EN4cute5tupleIJNS5_1CILi1EEES8_S8_EEENS6_IJNS7_ILi128EEENS7_ILi160EEESA_EEELi128ENS_12float_e4m3_tEfNS_4arch4Sm90ELb0ELb0ELb1ELb0ELb1ELb0ELb0ELb1ELb1ELb1ELb0ELb0EEENS1_21CollectiveEpilogueFwdINS6_IJSA_SA_SB_EEES9_NS_10bfloat16_tESF_Li256ELb0ELb1ELb0ELb1EEENS1_29StaticPersistentTileSchedulerILb0EEEEEEEEEvNT_6ParamsE --------------------------
	.section	.nv.constant0._ZN7cutlass13device_kernelIN5flash11enable_sm90INS1_16FlashAttnFwdSm90INS1_25CollectiveMainloopFwdSm90ILi2EN4cute5tupleIJNS5_1CILi1EEES8_S8_EEENS6_IJNS7_ILi128EEENS7_ILi160EEESA_EEELi128ENS_12float_e4m3_tEfNS_4arch4Sm90ELb0ELb0ELb1ELb0ELb1ELb0ELb0ELb1ELb1ELb1ELb0ELb0EEENS1_21CollectiveEpilogueFwdINS6_IJSA_SA_SB_EEES9_NS_10bfloat16_tESF_Li256ELb0ELb1ELb0ELb1EEENS1_29StaticPersistentTileSchedulerILb0EEEEEEEEEvNT_6ParamsE,"a",@progbits
	.sectionflags	@""
	.align	4
.nv.constant0._ZN7cutlass13device_kernelIN5flash11enable_sm90INS1_16FlashAttnFwdSm90INS1_25CollectiveMainloopFwdSm90ILi2EN4cute5tupleIJNS5_1CILi1EEES8_S8_EEENS6_IJNS7_ILi128EEENS7_ILi160EEESA_EEELi128ENS_12float_e4m3_tEfNS_4arch4Sm90ELb0ELb0ELb1ELb0ELb1ELb0ELb0ELb1ELb1ELb1ELb0ELb0EEENS1_21CollectiveEpilogueFwdINS6_IJSA_SA_SB_EEES9_NS_10bfloat16_tESF_Li256ELb0ELb1ELb0ELb1EEENS1_29StaticPersistentTileSchedulerILb0EEEEEEEEEvNT_6ParamsE:
	.zero		3456


//--------------------- .nv.constant0._ZN7cutlass13device_kernelIN5flash11enable_sm90INS1_16FlashAttnFwdSm90INS1_25CollectiveMainloopFwdSm90ILi2EN4cute5tupleIJNS5_1CILi1EEES8_S8_EEENS6_IJNS7_ILi128EEENS7_ILi160EEESA_EEELi128ENS_12float_e4m3_tEfNS_4arch4Sm90ELb0ELb0ELb1ELb1ELb1ELb0ELb0ELb1ELb1ELb1ELb0ELb0EEENS1_21CollectiveEpilogueFwdINS6_IJSA_SA_SB_EEES9_NS_10bfloat16_tESF_Li256ELb1ELb1ELb0ELb1EEENS1_36VarlenDynamicPersistentTileSchedulerILi128ELi160ELi256ELi128ELb0ELb1ELb1ELb0ELb1ELb1EEEEEEEEEvNT_6ParamsE --------------------------
	.section	.nv.constant0._ZN7cutlass13device_kernelIN5flash11enable_sm90INS1_16FlashAttnFwdSm90INS1_25CollectiveMainloopFwdSm90ILi2EN4cute5tupleIJNS5_1CILi1EEES8_S8_EEENS6_IJNS7_ILi128EEENS7_ILi160EEESA_EEELi128ENS_12float_e4m3_tEfNS_4arch4Sm90ELb0ELb0ELb1ELb1ELb1ELb0ELb0ELb1ELb1ELb1ELb0ELb0EEENS1_21CollectiveEpilogueFwdINS6_IJSA_SA_SB_EEES9_NS_10bfloat16_tESF_Li256ELb1ELb1ELb0ELb1EEENS1_36VarlenDynamicPersistentTileSchedulerILi128ELi160ELi256ELi128ELb0ELb1ELb1ELb0ELb1ELb1EEEEEEEEEvNT_6ParamsE,"a",@progbits
	.sectionflags	@""
	.align	4
.nv.constant0._ZN7cutlass13device_kernelIN5flash11enable_sm90INS1_16FlashAttnFwdSm90INS1_25CollectiveMainloopFwdSm90ILi2EN4cute5tupleIJNS5_1CILi1EEES8_S8_EEENS6_IJNS7_ILi128EEENS7_ILi160EEESA_EEELi128ENS_12float_e4m3_tEfNS_4arch4Sm90ELb0ELb0ELb1ELb1ELb1ELb0ELb0ELb1ELb1ELb1ELb0ELb0EEENS1_21CollectiveEpilogueFwdINS6_IJSA_SA_SB_EEES9_NS_10bfloat16_tESF_Li256ELb1ELb1ELb0ELb1EEENS1_36VarlenDynamicPersistentTileSchedulerILi128ELi160ELi256ELi128ELb0ELb1ELb1ELb0ELb1ELb1EEEEEEEEEvNT_6ParamsE:
	.zero		3584


//--------------------- .nv.constant0._ZN7cutlass13device_kernelIN5flash11enable_sm90INS1_16FlashAttnFwdSm90INS1_25CollectiveMainloopFwdSm90ILi2EN4cute5tupleIJNS5_1CILi1EEES8_S8_EEENS6_IJNS7_ILi128EEENS7_ILi160EEESA_EEELi128ENS_12float_e4m3_tEfNS_4arch4Sm90ELb0ELb0ELb1ELb1ELb1ELb1ELb0ELb1ELb1ELb1ELb0ELb0EEENS1_21CollectiveEpilogueFwdINS6_IJSA_SA_SB_EEES9_NS_10bfloat16_tESF_Li256ELb1ELb1ELb0ELb1EEENS1_36VarlenDynamicPersistentTileSchedulerILi128ELi160ELi256ELi128ELb0ELb1ELb1ELb0ELb1ELb1EEEEEEEEEvNT_6ParamsE --------------------------
	.section	.nv.constant0._ZN7cutlass13device_kernelIN5flash11enable_sm90INS1_16FlashAttnFwdSm90INS1_25CollectiveMainloopFwdSm90ILi2EN4cute5tupleIJNS5_1CILi1EEES8_S8_EEENS6_IJNS7_ILi128EEENS7_ILi160EEESA_EEELi128ENS_12float_e4m3_tEfNS_4arch4Sm90ELb0ELb0ELb1ELb1ELb1ELb1ELb0ELb1ELb1ELb1ELb0ELb0EEENS1_21CollectiveEpilogueFwdINS6_IJSA_SA_SB_EEES9_NS_10bfloat16_tESF_Li256ELb1ELb1ELb0ELb1EEENS1_36VarlenDynamicPersistentTileSchedulerILi128ELi160ELi256ELi128ELb0ELb1ELb1ELb0ELb1ELb1EEEEEEEEEvNT_6ParamsE,"a",@progbits
	.sectionflags	@""
	.align	4
.nv.constant0._ZN7cutlass13device_kernelIN5flash11enable_sm90INS1_16FlashAttnFwdSm90INS1_25CollectiveMainloopFwdSm90ILi2EN4cute5tupleIJNS5_1CILi1EEES8_S8_EEENS6_IJNS7_ILi128EEENS7_ILi160EEESA_EEELi128ENS_12float_e4m3_tEfNS_4arch4Sm90ELb0ELb0ELb1ELb1ELb1ELb1ELb0ELb1ELb1ELb1ELb0ELb0EEENS1_21CollectiveEpilogueFwdINS6_IJSA_SA_SB_EEES9_NS_10bfloat16_tESF_Li256ELb1ELb1ELb0ELb1EEENS1_36VarlenDynamicPersistentTileSchedulerILi128ELi160ELi256ELi128ELb0ELb1ELb1ELb0ELb1ELb1EEEEEEEEEvNT_6ParamsE:
	.zero		3584


//--------------------- .nv.constant0._ZN7cutlass13device_kernelIN5flash11enable_sm90INS1_16FlashAttnFwdSm90INS1_25CollectiveMainloopFwdSm90ILi2EN4cute5tupleIJNS5_1CILi1EEES8_S8_EEENS6_IJNS7_ILi128EEENS7_ILi160EEESA_EEELi128ENS_12float_e4m3_tEfNS_4arch4Sm90ELb0ELb1ELb1ELb0ELb1ELb0ELb0ELb1ELb1ELb1ELb0ELb0EEENS1_21CollectiveEpilogueFwdINS6_IJSA_SA_SB_EEES9_NS_10bfloat16_tESF_Li256ELb0ELb1ELb0ELb1EEENS1_30DynamicPersistentTileSchedulerILi256ELi128ELb0ELb1ELb1EEEEEEEEEvNT_6ParamsE --------------------------
	.section	.nv.constant0._ZN7cutlass13device_kernelIN5flash11enable_sm90INS1_16FlashAttnFwdSm90INS1_25CollectiveMainloopFwdSm90ILi2EN4cute5tupleIJNS5_1CILi1EEES8_S8_EEENS6_IJNS7_ILi128EEENS7_ILi160EEESA_EEELi128ENS_12float_e4m3_tEfNS_4arch4Sm90ELb0ELb1ELb1ELb0ELb1ELb0ELb0ELb1ELb1ELb1ELb0ELb0EEENS1_21CollectiveEpilogueFwdINS6_IJSA_SA_SB_EEES9_NS_10bfloat16_tESF_Li256ELb0ELb1ELb0ELb1EEENS1_30DynamicPersistentTileSchedulerILi256ELi128ELb0ELb1ELb1EEEEEEEEEvNT_6ParamsE,"a",@progbits
	.sectionflags	@""
	.align	4
.nv.constant0._ZN7cutlass13device_kernelIN5flash11enable_sm90INS1_16FlashAttnFwdSm90INS1_25CollectiveMainloopFwdSm90ILi2EN4cute5tupleIJNS5_1CILi1EEES8_S8_EEENS6_IJNS7_ILi128EEENS7_ILi160EEESA_EEELi128ENS_12float_e4m3_tEfNS_4arch4Sm90ELb0ELb1ELb1ELb0ELb1ELb0ELb0ELb1ELb1ELb1ELb0ELb0EEENS1_21CollectiveEpilogueFwdINS6_IJSA_SA_SB_EEES9_NS_10bfloat16_tESF_Li256ELb0ELb1ELb0ELb1EEENS1_30DynamicPersistentTileSchedulerILi256ELi128ELb0ELb1ELb1EEEEEEEEEvNT_6ParamsE:
	.zero		3584


//--------------------- .nv.constant0._ZN7cutlass13device_kernelIN5flash11enable_sm90INS1_16FlashAttnFwdSm90INS1_25CollectiveMainloopFwdSm90ILi2EN4cute5tupleIJNS5_1CILi1EEES8_S8_EEENS6_IJNS7_ILi128EEENS7_ILi160EEESA_EEELi128ENS_12float_e4m3_tEfNS_4arch4Sm90ELb0ELb1ELb1ELb1ELb1ELb0ELb0ELb1ELb1ELb1ELb0ELb0EEENS1_21CollectiveEpilogueFwdINS6_IJSA_SA_SB_EEES9_NS_10bfloat16_tESF_Li256ELb1ELb1ELb0ELb1EEENS1_36VarlenDynamicPersistentTileSchedulerILi128ELi160ELi256ELi128ELb0ELb1ELb1ELb1ELb0ELb1EEEEEEEEEvNT_6ParamsE --------------------------
	.section	.nv.constant0._ZN7cutlass13device_kernelIN5flash11enable_sm90INS1_16FlashAttnFwdSm90INS1_25CollectiveMainloopFwdSm90ILi2EN4cute5tupleIJNS5_1CILi1EEES8_S8_EEENS6_IJNS7_ILi128EEENS7_ILi160EEESA_EEELi128ENS_12float_e4m3_tEfNS_4arch4Sm90ELb0ELb1ELb1ELb1ELb1ELb0ELb0ELb1ELb1ELb1ELb0ELb0EEENS1_21CollectiveEpilogueFwdINS6_IJSA_SA_SB_EEES9_NS_10bfloat16_tESF_Li256ELb1ELb1ELb0ELb1EEENS1_36VarlenDynamicPersistentTileSchedulerILi128ELi160ELi256ELi128ELb0ELb1ELb1ELb1ELb0ELb1EEEEEEEEEvNT_6ParamsE,"a",@progbits
	.sectionflags	@""
	.align	4
.nv.constant0._ZN7cutlass13device_kernelIN5flash11enable_sm90INS1_16FlashAttnFwdSm90INS1_25CollectiveMainloopFwdSm90ILi2EN4cute5tupleIJNS5_1CILi1EEES8_S8_EEENS6_IJNS7_ILi128EEENS7_ILi160EEESA_EEELi128ENS_12float_e4m3_tEfNS_4arch4Sm90ELb0ELb1ELb1ELb1ELb1ELb0ELb0ELb1ELb1ELb1ELb0ELb0EEENS1_21CollectiveEpilogueFwdINS6_IJSA_SA_SB_EEES9_NS_10bfloat16_tESF_Li256ELb1ELb1ELb0ELb1EEENS1_36VarlenDynamicPersistentTileSchedulerILi128ELi160ELi256ELi128ELb0ELb1ELb1ELb1ELb0ELb1EEEEEEEEEvNT_6ParamsE:
	.zero		3584


//--------------------- .nv.constant0._ZN7cutlass13device_kernelIN5flash11enable_sm90INS1_16FlashAttnFwdSm90INS1_25CollectiveMainloopFwdSm90ILi2EN4cute5tupleIJNS5_1CILi1EEES8_S8_EEENS6_IJNS7_ILi128EEENS7_ILi160EEESA_EEELi128ENS_12float_e4m3_tEfNS_4arch4Sm90ELb0ELb1ELb1ELb1ELb1ELb1ELb0ELb1ELb1ELb1ELb0ELb0EEENS1_21CollectiveEpilogueFwdINS6_IJSA_SA_SB_EEES9_NS_10bfloat16_tESF_Li256ELb1ELb1ELb0ELb1EEENS1_36VarlenDynamicPersistentTileSchedulerILi128ELi160ELi256ELi128ELb0ELb1ELb1ELb1ELb0ELb1EEEEEEEEEvNT_6ParamsE --------------------------
	.section	.nv.constant0._ZN7cutlass13device_kernelIN5flash11enable_sm90INS1_16FlashAttnFwdSm90INS1_25CollectiveMainloopFwdSm90ILi2EN4cute5tupleIJNS5_1CILi1EEES8_S8_EEENS6_IJNS7_ILi128EEENS7_ILi160EEESA_EEELi128ENS_12float_e4m3_tEfNS_4arch4Sm90ELb0ELb1ELb1ELb1ELb1ELb1ELb0ELb1ELb1ELb1ELb0ELb0EEENS1_21CollectiveEpilogueFwdINS6_IJSA_SA_SB_EEES9_NS_10bfloat16_tESF_Li256ELb1ELb1ELb0ELb1EEENS1_36VarlenDynamicPersistentTileSchedulerILi128ELi160ELi256ELi128ELb0ELb1ELb1ELb1ELb0ELb1EEEEEEEEEvNT_6ParamsE,"a",@progbits
	.sectionflags	@""
	.align	4
.nv.constant0._ZN7cutlass13device_kernelIN5flash11enable_sm90INS1_16FlashAttnFwdSm90INS1_25CollectiveMainloopFwdSm90ILi2EN4cute5tupleIJNS5_1CILi1EEES8_S8_EEENS6_IJNS7_ILi128EEENS7_ILi160EEESA_EEELi128ENS_12float_e4m3_tEfNS_4arch4Sm90ELb0ELb1ELb1ELb1ELb1ELb1ELb0ELb1ELb1ELb1ELb0ELb0EEENS1_21CollectiveEpilogueFwdINS6_IJSA_SA_SB_EEES9_NS_10bfloat16_tESF_Li256ELb1ELb1ELb0ELb1EEENS1_36VarlenDynamicPersistentTileSchedulerILi128ELi160ELi256ELi128ELb0ELb1ELb1ELb1ELb0ELb1EEEEEEEEEvNT_6ParamsE:
	.zero		3584


//--------------------- .nv.constant0._ZN7cutlass13device_kernelIN5flash11enable_sm90INS1_16FlashAttnFwdSm90INS1_25CollectiveMainloopFwdSm90ILi2EN4cute5tupleIJNS5_1CILi1EEES8_S8_EEENS6_IJNS7_ILi128EEENS7_ILi160EEESA_EEELi128ENS_12float_e4m3_tEfNS_4arch4Sm90ELb1ELb0ELb1ELb0ELb1ELb0ELb0ELb1ELb1ELb1ELb0ELb0EEENS1_21CollectiveEpilogueFwdINS6_IJSA_SA_SB_EEES9_NS_10bfloat16_tESF_Li256ELb0ELb1ELb0ELb1EEENS1_30DynamicPersistentTileSchedulerILi256ELi128ELb0ELb1ELb1EEEEEEEEEvNT_6ParamsE --------------------------
	.section	.nv.constant0._ZN7cutlass13device_kernelIN5flash11enable_sm90INS1_16FlashAttnFwdSm90INS1_25CollectiveMainloopFwdSm90ILi2EN4cute5tupleIJNS5_1CILi1EEES8_S8_EEENS6_IJNS7_ILi128EEENS7_ILi160EEESA_EEELi128ENS_12float_e4m3_tEfNS_4arch4Sm90ELb1ELb0ELb1ELb0ELb1ELb0ELb0ELb1ELb1ELb1ELb0ELb0EEENS1_21CollectiveEpilogueFwdINS6_IJSA_SA_SB_EEES9_NS_10bfloat16_tESF_Li256ELb0ELb1ELb0ELb1EEENS1_30DynamicPersistentTileSchedulerILi256ELi128ELb0ELb1ELb1EEEEEEEEEvNT_6ParamsE,"a",@progbits
	.sectionflags	@""
	.align	4
.nv.constant0._ZN7cutlass13device_kernelIN5flash11enable_sm90INS1_16FlashAttnFwdSm90INS1_25CollectiveMainloopFwdSm90ILi2EN4cute5tupleIJNS5_1CILi1EEES8_S8_EEENS6_IJNS7_ILi128EEENS7_ILi160EEESA_EEELi128ENS_12float_e4m3_tEfNS_4arch4Sm90ELb1ELb0ELb1ELb0ELb1ELb0ELb0ELb1ELb1ELb1ELb0ELb0EEENS1_21CollectiveEpilogueFwdINS6_IJSA_SA_SB_EEES9_NS_10bfloat16_tESF_Li256ELb0ELb1ELb0ELb1EEENS1_30DynamicPersistentTileSchedulerILi256ELi128ELb0ELb1ELb1EEEEEEEEEvNT_6ParamsE:
	.zero		3584


//--------------------- .nv.constant0._ZN7cutlass13device_kernelIN5flash11enable_sm90INS1_16FlashAttnFwdSm90INS1_25CollectiveMainloopFwdSm90ILi2EN4cute5tupleIJNS5_1CILi1EEES8_S8_EEENS6_IJNS7_ILi128EEENS7_ILi160EEESA_EEELi128ENS_12float_e4m3_tEfNS_4arch4Sm90ELb1ELb0ELb1ELb1ELb1ELb0ELb0ELb1ELb1ELb1ELb0ELb0EEENS1_21CollectiveEpilogueFwdINS6_IJSA_SA_SB_EEES9_NS_10bfloat16_tESF_Li256ELb1ELb1ELb0ELb1EEENS1_36VarlenDynamicPersistentTileSchedulerILi128ELi160ELi256ELi128ELb0ELb1ELb1ELb1ELb1ELb1EEEEEEEEEvNT_6ParamsE --------------------------
	.section	.nv.constant0._ZN7cutlass13device_kernelIN5flash11enable_sm90INS1_16FlashAttnFwdSm90INS1_25CollectiveMainloopFwdSm90ILi2EN4cute5tupleIJNS5_1CILi1EEES8_S8_EEENS6_IJNS7_ILi128EEENS7_ILi160EEESA_EEELi128ENS_12float_e4m3_tEfNS_4arch4Sm90ELb1ELb0ELb1ELb1ELb1ELb0ELb0ELb1ELb1ELb1ELb0ELb0EEENS1_21CollectiveEpilogueFwdINS6_IJSA_SA_SB_EEES9_NS_10bfloat16_tESF_Li256ELb1ELb1ELb0ELb1EEENS1_36VarlenDynamicPersistentTileSchedulerILi128ELi160ELi256ELi128ELb0ELb1ELb1ELb1ELb1ELb1EEEEEEEEEvNT_6ParamsE,"a",@progbits
	.sectionflags	@""
	.align	4
.nv.constant0._ZN7cutlass13device_kernelIN5flash11enable_sm90INS1_16FlashAttnFwdSm90INS1_25CollectiveMainloopFwdSm90ILi2EN4cute5tupleIJNS5_1CILi1EEES8_S8_EEENS6_IJNS7_ILi128EEENS7_ILi160EEESA_EEELi128ENS_12float_e4m3_tEfNS_4arch4Sm90ELb1ELb0ELb1ELb1ELb1ELb0ELb0ELb1ELb1ELb1ELb0ELb0EEENS1_21CollectiveEpilogueFwdINS6_IJSA_SA_SB_EEES9_NS_10bfloat16_tESF_Li256ELb1ELb1ELb0ELb1EEENS1_36VarlenDynamicPersistentTileSchedulerILi128ELi160ELi256ELi128ELb0ELb1ELb1ELb1ELb1ELb1EEEEEEEEEvNT_6ParamsE:
	.zero		3584


//--------------------- .nv.constant0._ZN7cutlass13device_kernelIN5flash11enable_sm90INS1_16FlashAttnFwdSm90INS1_25CollectiveMainloopFwdSm90ILi2EN4cute5tupleIJNS5_1CILi1EEES8_S8_EEENS6_IJNS7_ILi128EEENS7_ILi160EEESA_EEELi128ENS_12float_e4m3_tEfNS_4arch4Sm90ELb1ELb0ELb1ELb1ELb1ELb1ELb0ELb1ELb1ELb1ELb0ELb0EEENS1_21CollectiveEpilogueFwdINS6_IJSA_SA_SB_EEES9_NS_10bfloat16_tESF_Li256ELb1ELb1ELb0ELb1EEENS1_36VarlenDynamicPersistentTileSchedulerILi128ELi160ELi256ELi128ELb0ELb1ELb1ELb1ELb1ELb1EEEEEEEEEvNT_6ParamsE --------------------------
	.section	.nv.constant0._ZN7cutlass13device_kernelIN5flash11enable_sm90INS1_16FlashAttnFwdSm90INS1_25CollectiveMainloopFwdSm90ILi2EN4cute5tupleIJNS5_1CILi1EEES8_S8_EEENS6_IJNS7_ILi128EEENS7_ILi160EEESA_EEELi128ENS_12float_e4m3_tEfNS_4arch4Sm90ELb1ELb0ELb1ELb1ELb1ELb1ELb0ELb1ELb1ELb1ELb0ELb0EEENS1_21CollectiveEpilogueFwdINS6_IJSA_SA_SB_EEES9_NS_10bfloat16_tESF_Li256ELb1ELb1ELb0ELb1EEENS1_36VarlenDynamicPersistentTileSchedulerILi128ELi160ELi256ELi128ELb0ELb1ELb1ELb1ELb1ELb1EEEEEEEEEvNT_6ParamsE,"a",@progbits
	.sectionflags	@""
	.align	4
.nv.constant0._ZN7cutlass13device_kernelIN5flash11enable_sm90INS1_16FlashAttnFwdSm90INS1_25CollectiveMainloopFwdSm90ILi2EN4cute5tupleIJNS5_1CILi1EEES8_S8_EEENS6_IJNS7_ILi128EEENS7_ILi160EEESA_EEELi128ENS_12float_e4m3_tEfNS_4arch4Sm90ELb1ELb0ELb1ELb1ELb1ELb1ELb0ELb1ELb1ELb1ELb0ELb0EEENS1_21CollectiveEpilogueFwdINS6_IJSA_SA_SB_EEES9_NS_10bfloat16_tESF_Li256ELb1ELb1ELb0ELb1EEENS1_36VarlenDynamicPersistentTileSchedulerILi128ELi160ELi256ELi128ELb0ELb1ELb1ELb1ELb1ELb1EEEEEEEEEvNT_6ParamsE:
	.zero		3584


//--------------------- SYMBOLS --------------------------

	.type		.nv.reservedSmem.offset0,@object
	.size		.nv.reservedSmem.offset0,0x4
